	.target	sm_100a

	.elftype	@"ET_EXEC"


//--------------------- .note.nv.tkinfo           --------------------------
	.section	.note.nv.tkinfo,"",@"SHT_NOTE"
	.sectionflags	@"SHF_NOTE_NV_TKINFO"
	.tkinfo
        /*0018*/ 	.word	0x00000002
        /*0030*/ 	.string	""
        /*0030*/ 	.string	"ptxas"
        /*0030*/ 	.string	"Cuda compilation tools, release 13.0, V13.0.88"
        /*0030*/ 	.string	"Build cuda_13.0.r13.0/compiler.36424714_0"
        /*0030*/ 	.string	"-arch sm_100a -m 64 "



//--------------------- .note.nv.cuinfo           --------------------------
	.section	.note.nv.cuinfo,"",@"SHT_NOTE"
	.sectionflags	@"SHF_NOTE_NV_CUINFO"
        /*0018*/ 	.short	0x0002
        /*001a*/ 	.short	0x0064
        /*001c*/ 	.short	0x0082
	.zero		2


//--------------------- .nv.info                  --------------------------
	.section	.nv.info,"",@"SHT_CUDA_INFO"
	.align	4


	//----- nvinfo : EIATTR_REGCOUNT
	.align		4
        /*0000*/ 	.byte	0x04, 0x2f
        /*0002*/ 	.short	(.L_19 - .L_18)
	.align		4
.L_18:
        /*0004*/ 	.word	index@(_ZN7cutlass13device_kernelINS_4gemm6kernel13GemmUniversalIN4cute5tupleIJiiiiEEENS1_10collective13CollectiveMmaINS1_35MainloopSm100TmaUmmaWarpSpecializedILi36ELi2ELi4ENS5_IJNS4_1CILi4EEESB_NSA_ILi1EEEEEEEENS5_IJNSA_ILi128EEENSA_ILi64EEESG_EEENS_12float_e5m2_tENS5_IJlSC_lEEESI_SJ_NS4_8TiledMMAINS4_8MMA_AtomIJNS4_10MMA_TraitsINS4_25SM100_MMA_F8F6F4_2x1SM_SSEJSI_SI_fSF_SG_NS4_17integral_constantINS4_4UMMA5MajorELSQ_0EEESR_NSO_INSP_7ScaleInELSS_0EEEST_EEEEEENS4_6LayoutINS5_IJSC_SC_SC_EEENS5_IJNSA_ILi0EEESY_SY_EEEEENS5_IJNS4_10UnderscoreES11_S11_EEEEENS4_28SM100_TMA_2SM_LOAD_MULTICASTENS4_14ComposedLayoutINS4_7SwizzleILi2ELi4ELi3EEENS4_18smem_ptr_flag_bitsILi8EEENSW_INS5_IJNSA_ILi8EEESG_EEENS5_IJSG_SC_EEEEEEEvNS4_8identityES14_S1E_vS1F_EENS_8epilogue10collective18CollectiveEpilogueINS1H_23Sm100TmaWarpSpecializedILi1ELi1ELi32ELb0ELb0EEEJNS5_IJSG_SG_SG_EEENS5_IJNSW_ISG_SC_EES1N_EEESI_SJ_SI_SJ_NS1H_6fusion15FusionCallbacksIS1L_NS1P_17LinearCombinationISI_fSI_fLNS_15FloatRoundStyleE2EEES1M_S1O_JEEENS4_5SM1004TMEM4LOAD26SM100_TMEM_LOAD_32dp32b32xENS4_13SM90_TMA_LOADES1E_NS4_39AutoVectorizingCopyWithAssumedAlignmentILi128EEENS4_14SM90_TMA_STOREES1E_S21_S21_EEEvvEEEEvNT_6ParamsE)
        /*0008*/ 	.word	0x0000005a


	//----- nvinfo : EIATTR_FRAME_SIZE
	.align		4
.L_19:
        /*000c*/ 	.byte	0x04, 0x11
        /*000e*/ 	.short	(.L_21 - .L_20)
	.align		4
.L_20:
        /*0010*/ 	.word	index@($__internal_2_$__cuda_sm10x_tcgen05_guardrail_trap_unallocated_columns_being_dealloced)
        /*0014*/ 	.word	0x00000000


	//----- nvinfo : EIATTR_FRAME_SIZE
	.align		4
.L_21:
        /*0018*/ 	.byte	0x04, 0x11
        /*001a*/ 	.short	(.L_23 - .L_22)
	.align		4
.L_22:
        /*001c*/ 	.word	index@($__internal_1_$__cuda_sm10x_tcgen05_guardrail_trap_phase_invalid_during_alloc)
        /*0020*/ 	.word	0x00000000


	//----- nvinfo : EIATTR_FRAME_SIZE
	.align		4
.L_23:
        /*0024*/ 	.byte	0x04, 0x11
        /*0026*/ 	.short	(.L_25 - .L_24)
	.align		4
.L_24:
        /*0028*/ 	.word	index@($__internal_0_$__cuda_sm10x_tcgen05_guardrail_trap_col_being_dealloced_not_returned_by_alloc)
        /*002c*/ 	.word	0x00000000


	//----- nvinfo : EIATTR_FRAME_SIZE
	.align		4
.L_25:
        /*0030*/ 	.byte	0x04, 0x11
        /*0032*/ 	.short	(.L_27 - .L_26)
	.align		4
.L_26:
        /*0034*/ 	.word	index@(_ZN7cutlass13device_kernelINS_4gemm6kernel13GemmUniversalIN4cute5tupleIJiiiiEEENS1_10collective13CollectiveMmaINS1_35MainloopSm100TmaUmmaWarpSpecializedILi36ELi2ELi4ENS5_IJNS4_1CILi4EEESB_NSA_ILi1EEEEEEEENS5_IJNSA_ILi128EEENSA_ILi64EEESG_EEENS_12float_e5m2_tENS5_IJlSC_lEEESI_SJ_NS4_8TiledMMAINS4_8MMA_AtomIJNS4_10MMA_TraitsINS4_25SM100_MMA_F8F6F4_2x1SM_SSEJSI_SI_fSF_SG_NS4_17integral_constantINS4_4UMMA5MajorELSQ_0EEESR_NSO_INSP_7ScaleInELSS_0EEEST_EEEEEENS4_6LayoutINS5_IJSC_SC_SC_EEENS5_IJNSA_ILi0EEESY_SY_EEEEENS5_IJNS4_10UnderscoreES11_S11_EEEEENS4_28SM100_TMA_2SM_LOAD_MULTICASTENS4_14ComposedLayoutINS4_7SwizzleILi2ELi4ELi3EEENS4_18smem_ptr_flag_bitsILi8EEENSW_INS5_IJNSA_ILi8EEESG_EEENS5_IJSG_SC_EEEEEEEvNS4_8identityES14_S1E_vS1F_EENS_8epilogue10collective18CollectiveEpilogueINS1H_23Sm100TmaWarpSpecializedILi1ELi1ELi32ELb0ELb0EEEJNS5_IJSG_SG_SG_EEENS5_IJNSW_ISG_SC_EES1N_EEESI_SJ_SI_SJ_NS1H_6fusion15FusionCallbacksIS1L_NS1P_17LinearCombinationISI_fSI_fLNS_15FloatRoundStyleE2EEES1M_S1O_JEEENS4_5SM1004TMEM4LOAD26SM100_TMEM_LOAD_32dp32b32xENS4_13SM90_TMA_LOADES1E_NS4_39AutoVectorizingCopyWithAssumedAlignmentILi128EEENS4_14SM90_TMA_STOREES1E_S21_S21_EEEvvEEEEvNT_6ParamsE)
        /*0038*/ 	.word	0x00000000


	//----- nvinfo : EIATTR_MIN_STACK_SIZE
	.align		4
.L_27:
        /*003c*/ 	.byte	0x04, 0x12
        /*003e*/ 	.short	(.L_29 - .L_28)
	.align		4
.L_28:
        /*0040*/ 	.word	index@(_ZN7cutlass13device_kernelINS_4gemm6kernel13GemmUniversalIN4cute5tupleIJiiiiEEENS1_10collective13CollectiveMmaINS1_35MainloopSm100TmaUmmaWarpSpecializedILi36ELi2ELi4ENS5_IJNS4_1CILi4EEESB_NSA_ILi1EEEEEEEENS5_IJNSA_ILi128EEENSA_ILi64EEESG_EEENS_12float_e5m2_tENS5_IJlSC_lEEESI_SJ_NS4_8TiledMMAINS4_8MMA_AtomIJNS4_10MMA_TraitsINS4_25SM100_MMA_F8F6F4_2x1SM_SSEJSI_SI_fSF_SG_NS4_17integral_constantINS4_4UMMA5MajorELSQ_0EEESR_NSO_INSP_7ScaleInELSS_0EEEST_EEEEEENS4_6LayoutINS5_IJSC_SC_SC_EEENS5_IJNSA_ILi0EEESY_SY_EEEEENS5_IJNS4_10UnderscoreES11_S11_EEEEENS4_28SM100_TMA_2SM_LOAD_MULTICASTENS4_14ComposedLayoutINS4_7SwizzleILi2ELi4ELi3EEENS4_18smem_ptr_flag_bitsILi8EEENSW_INS5_IJNSA_ILi8EEESG_EEENS5_IJSG_SC_EEEEEEEvNS4_8identityES14_S1E_vS1F_EENS_8epilogue10collective18CollectiveEpilogueINS1H_23Sm100TmaWarpSpecializedILi1ELi1ELi32ELb0ELb0EEEJNS5_IJSG_SG_SG_EEENS5_IJNSW_ISG_SC_EES1N_EEESI_SJ_SI_SJ_NS1H_6fusion15FusionCallbacksIS1L_NS1P_17LinearCombinationISI_fSI_fLNS_15FloatRoundStyleE2EEES1M_S1O_JEEENS4_5SM1004TMEM4LOAD26SM100_TMEM_LOAD_32dp32b32xENS4_13SM90_TMA_LOADES1E_NS4_39AutoVectorizingCopyWithAssumedAlignmentILi128EEENS4_14SM90_TMA_STOREES1E_S21_S21_EEEvvEEEEvNT_6ParamsE)
        /*0044*/ 	.word	0x00000000
.L_29:


//--------------------- .nv.compat                --------------------------
	.section	.nv.compat,"",@"SHT_CUDA_COMPAT_INFO"
	.align	4
        /*0000*/ 	.byte	0x02, 0x09, 0x01, 0x00, 0x02, 0x02, 0x02, 0x00, 0x02, 0x05, 0x05, 0x00, 0x03, 0x07, 0x01, 0x01
        /*0010*/ 	.byte	0x02, 0x03, 0x01, 0x00, 0x02, 0x06, 0x01, 0x00, 0x04, 0x0b, 0x08, 0x00, 0x09, 0x00, 0x00, 0x00
        /*0020*/ 	.byte	0x00, 0x00, 0x00, 0x00


//--------------------- .nv.info._ZN7cutlass13device_kernelINS_4gemm6kernel13GemmUniversalIN4cute5tupleIJiiiiEEENS1_10collective13CollectiveMmaINS1_35MainloopSm100TmaUmmaWarpSpecializedILi36ELi2ELi4ENS5_IJNS4_1CILi4EEESB_NSA_ILi1EEEEEEEENS5_IJNSA_ILi128EEENSA_ILi64EEESG_EEENS_12float_e5m2_tENS5_IJlSC_lEEESI_SJ_NS4_8TiledMMAINS4_8MMA_AtomIJNS4_10MMA_TraitsINS4_25SM100_MMA_F8F6F4_2x1SM_SSEJSI_SI_fSF_SG_NS4_17integral_constantINS4_4UMMA5MajorELSQ_0EEESR_NSO_INSP_7ScaleInELSS_0EEEST_EEEEEENS4_6LayoutINS5_IJSC_SC_SC_EEENS5_IJNSA_ILi0EEESY_SY_EEEEENS5_IJNS4_10UnderscoreES11_S11_EEEEENS4_28SM100_TMA_2SM_LOAD_MULTICASTENS4_14ComposedLayoutINS4_7SwizzleILi2ELi4ELi3EEENS4_18smem_ptr_flag_bitsILi8EEENSW_INS5_IJNSA_ILi8EEESG_EEENS5_IJSG_SC_EEEEEEEvNS4_8identityES14_S1E_vS1F_EENS_8epilogue10collective18CollectiveEpilogueINS1H_23Sm100TmaWarpSpecializedILi1ELi1ELi32ELb0ELb0EEEJNS5_IJSG_SG_SG_EEENS5_IJNSW_ISG_SC_EES1N_EEESI_SJ_SI_SJ_NS1H_6fusion15FusionCallbacksIS1L_NS1P_17LinearCombinationISI_fSI_fLNS_15FloatRoundStyleE2EEES1M_S1O_JEEENS4_5SM1004TMEM4LOAD26SM100_TMEM_LOAD_32dp32b32xENS4_13SM90_TMA_LOADES1E_NS4_39AutoVectorizingCopyWithAssumedAlignmentILi128EEENS4_14SM90_TMA_STOREES1E_S21_S21_EEEvvEEEEvNT_6ParamsE --------------------------
	.section	.nv.info._ZN7cutlass13device_kernelINS_4gemm6kernel13GemmUniversalIN4cute5tupleIJiiiiEEENS1_10collective13CollectiveMmaINS1_35MainloopSm100TmaUmmaWarpSpecializedILi36ELi2ELi4ENS5_IJNS4_1CILi4EEESB_NSA_ILi1EEEEEEEENS5_IJNSA_ILi128EEENSA_ILi64EEESG_EEENS_12float_e5m2_tENS5_IJlSC_lEEESI_SJ_NS4_8TiledMMAINS4_8MMA_AtomIJNS4_10MMA_TraitsINS4_25SM100_MMA_F8F6F4_2x1SM_SSEJSI_SI_fSF_SG_NS4_17integral_constantINS4_4UMMA5MajorELSQ_0EEESR_NSO_INSP_7ScaleInELSS_0EEEST_EEEEEENS4_6LayoutINS5_IJSC_SC_SC_EEENS5_IJNSA_ILi0EEESY_SY_EEEEENS5_IJNS4_10UnderscoreES11_S11_EEEEENS4_28SM100_TMA_2SM_LOAD_MULTICASTENS4_14ComposedLayoutINS4_7SwizzleILi2ELi4ELi3EEENS4_18smem_ptr_flag_bitsILi8EEENSW_INS5_IJNSA_ILi8EEESG_EEENS5_IJSG_SC_EEEEEEEvNS4_8identityES14_S1E_vS1F_EENS_8epilogue10collective18CollectiveEpilogueINS1H_23Sm100TmaWarpSpecializedILi1ELi1ELi32ELb0ELb0EEEJNS5_IJSG_SG_SG_EEENS5_IJNSW_ISG_SC_EES1N_EEESI_SJ_SI_SJ_NS1H_6fusion15FusionCallbacksIS1L_NS1P_17LinearCombinationISI_fSI_fLNS_15FloatRoundStyleE2EEES1M_S1O_JEEENS4_5SM1004TMEM4LOAD26SM100_TMEM_LOAD_32dp32b32xENS4_13SM90_TMA_LOADES1E_NS4_39AutoVectorizingCopyWithAssumedAlignmentILi128EEENS4_14SM90_TMA_STOREES1E_S21_S21_EEEvvEEEEvNT_6ParamsE,"",@"SHT_CUDA_INFO"
	.sectionflags	@""
	.align	4


	//----- nvinfo : EIATTR_CUDA_API_VERSION
	.align		4
        /*0000*/ 	.byte	0x04, 0x37
        /*0002*/ 	.short	(.L_31 - .L_30)
.L_30:
        /*0004*/ 	.word	0x00000082


	//----- nvinfo : EIATTR_KPARAM_INFO
	.align		4
.L_31:
        /*0008*/ 	.byte	0x04, 0x17
        /*000a*/ 	.short	(.L_33 - .L_32)
.L_32:
        /*000c*/ 	.word	0x00000000
        /*0010*/ 	.short	0x0000
        /*0012*/ 	.short	0x0000
        /*0014*/ 	.byte	0x00, 0xf0, 0x01, 0x20


	//----- nvinfo : EIATTR_AT_ENTRY_FRAGMENTS
	.align		4
.L_33:
        /*0018*/ 	.byte	0x04, 0x4f
        /*001a*/ 	.short	(.L_35 - .L_34)


	//   ....[0]....
.L_34:
        /*001c*/ 	.word	0x00000007


	//----- nvinfo : EIATTR_RESERVED_SMEM_USED
	.align		4
.L_35:
        /*0020*/ 	.byte	0x01, 0x41
	.zero		2


	//----- nvinfo : EIATTR_SPARSE_MMA_MASK
	.align		4
        /*0024*/ 	.byte	0x03, 0x50
        /*0026*/ 	.short	0x0000


	//----- nvinfo : EIATTR_TCGEN05_2CTA_USED
	.align		4
        /*0028*/ 	.byte	0x01, 0x52
	.zero		2


	//----- nvinfo : EIATTR_MAXREG_COUNT
	.align		4
        /*002c*/ 	.byte	0x03, 0x1b
        /*002e*/ 	.short	0x00ff


	//----- nvinfo : EIATTR_NUM_BARRIERS
	.align		4
        /*0030*/ 	.byte	0x02, 0x4c
        /*0032*/ 	.byte	0x07
	.zero		1


	//----- nvinfo : EIATTR_EXTERNS
	.align		4
        /*0034*/ 	.byte	0x04, 0x0f
        /*0036*/ 	.short	(.L_37 - .L_36)


	//   ....[0]....
	.align		4
.L_36:
        /*0038*/ 	.word	index@(__assertfail)


	//----- nvinfo : EIATTR_MERCURY_ISA_VERSION
	.align		4
.L_37:
        /*003c*/ 	.byte	0x03, 0x5f
        /*003e*/ 	.short	0x0101


	//----- nvinfo : EIATTR_INT_WARP_WIDE_INSTR_OFFSETS
	.align		4
        /*0040*/ 	.byte	0x04, 0x31
        /*0042*/ 	.short	(.L_39 - .L_38)


	//   ....[0]....
.L_38:
        /*0044*/ 	.word	0x00001150


	//   ....[1]....
        /*0048*/ 	.word	0x000011d0


	//   ....[2]....
        /*004c*/ 	.word	0x000058f0


	//   ....[3]....
        /*0050*/ 	.word	0x00005920


	//   ....[4]....
        /*0054*/ 	.word	0x00005970


	//   ....[5]....
        /*0058*/ 	.word	0x00006400


	//   ....[6]....
        /*005c*/ 	.word	0x000064b0


	//----- nvinfo : EIATTR_COOP_GROUP_MASK_REGIDS
	.align		4
.L_39:
        /*0060*/ 	.byte	0x04, 0x29
        /*0062*/ 	.short	(.L_41 - .L_40)


	//   ....[0]....
.L_40:
        /*0064*/ 	.word	0xffffffff


	//   ....[1]....
        /*0068*/ 	.word	0xffffffff


	//   ....[2]....
        /*006c*/ 	.word	0xffffffff


	//   ....[3]....
        /*0070*/ 	.word	0xffffffff


	//   ....[4]....
        /*0074*/ 	.word	0xffffffff


	//   ....[5]....
        /*0078*/ 	.word	0xffffffff


	//   ....[6]....
        /*007c*/ 	.word	0xffffffff


	//   ....[7]....
        /*0080*/ 	.word	0xffffffff


	//   ....[8]....
        /*0084*/ 	.word	0xffffffff


	//   ....[9]....
        /*0088*/ 	.word	0xffffffff


	//   ....[10]....
        /*008c*/ 	.word	0xffffffff


	//   ....[11]....
        /*0090*/ 	.word	0xffffffff


	//   ....[12]....
        /*0094*/ 	.word	0xffffffff


	//   ....[13]....
        /*0098*/ 	.word	0xffffffff


	//----- nvinfo : EIATTR_COOP_GROUP_INSTR_OFFSETS
	.align		4
.L_41:
        /*009c*/ 	.byte	0x04, 0x28
        /*009e*/ 	.short	(.L_43 - .L_42)


	//   ....[0]....
.L_42:
        /*00a0*/ 	.word	0x000000c0


	//   ....[1]....
        /*00a4*/ 	.word	0x00000500


	//   ....[2]....
        /*00a8*/ 	.word	0x00000af0


	//   ....[3]....
        /*00ac*/ 	.word	0x00000c20


	//   ....[4]....
        /*00b0*/ 	.word	0x00000d10


	//   ....[5]....
        /*00b4*/ 	.word	0x00000e70


	//   ....[6]....
        /*00b8*/ 	.word	0x00001000


	//   ....[7]....
        /*00bc*/ 	.word	0x00001250


	//   ....[8]....
        /*00c0*/ 	.word	0x000027a0


	//   ....[9]....
        /*00c4*/ 	.word	0x000047c0


	//   ....[10]....
        /*00c8*/ 	.word	0x00004c90


	//   ....[11]....
        /*00cc*/ 	.word	0x00004cc0


	//   ....[12]....
        /*00d0*/ 	.word	0x00005810


	//   ....[13]....
        /*00d4*/ 	.word	0x00005a10


	//----- nvinfo : EIATTR_VRC_CTA_INIT_COUNT
	.align		4
.L_43:
        /*00d8*/ 	.byte	0x02, 0x4a
        /*00da*/ 	.byte	0x80
	.zero		1


	//----- nvinfo : EIATTR_SYSCALL_OFFSETS
	.align		4
        /*00dc*/ 	.byte	0x04, 0x46
        /*00de*/ 	.short	(.L_45 - .L_44)


	//   ....[0]....
.L_44:
        /*00e0*/ 	.word	0x00006f90


	//   ....[1]....
        /*00e4*/ 	.word	0x000070d0


	//   ....[2]....
        /*00e8*/ 	.word	0x000077f0


	//----- nvinfo : EIATTR_MBARRIER_INSTR_OFFSETS
	.align		4
.L_45:
        /*00ec*/ 	.byte	0x04, 0x39
        /*00ee*/ 	.short	(.L_47 - .L_46)


	//   ....[0]....
.L_46:
        /*00f0*/ 	.word	0x00000650
        /*00f4*/ 	.word	0x000000ff
        /*00f8*/ 	.word	0x00000000
        /*00fc*/ 	.short	0x0100
        /*00fe*/ 	.byte	0x06
	.zero		1


	//   ....[1]....
        /*0100*/ 	.word	0x00000660
        /*0104*/ 	.word	0x000000ff
        /*0108*/ 	.word	0x00000120
        /*010c*/ 	.short	0x0100
        /*010e*/ 	.byte	0x06
	.zero		1


	//   ....[2]....
        /*0110*/ 	.word	0x00000670
        /*0114*/ 	.word	0x000000ff
        /*0118*/ 	.word	0x00000008
        /*011c*/ 	.short	0x0100
        /*011e*/ 	.byte	0x06
	.zero		1


	//   ....[3]....
        /*0120*/ 	.word	0x00000680
        /*0124*/ 	.word	0x000000ff
        /*0128*/ 	.word	0x00000128
        /*012c*/ 	.short	0x0100
        /*012e*/ 	.byte	0x06
	.zero		1


	//   ....[4]....
        /*0130*/ 	.word	0x00000690
        /*0134*/ 	.word	0x000000ff
        /*0138*/ 	.word	0x00000010
        /*013c*/ 	.short	0x0100
        /*013e*/ 	.byte	0x06
	.zero		1


	//   ....[5]....
        /*0140*/ 	.word	0x000006a0
        /*0144*/ 	.word	0x000000ff
        /*0148*/ 	.word	0x00000130
        /*014c*/ 	.short	0x0100
        /*014e*/ 	.byte	0x06
	.zero		1


	//   ....[6]....
        /*0150*/ 	.word	0x000006b0
        /*0154*/ 	.word	0x000000ff
        /*0158*/ 	.word	0x00000018
        /*015c*/ 	.short	0x0100
        /*015e*/ 	.byte	0x06
	.zero		1


	//   ....[7]....
        /*0160*/ 	.word	0x000006c0
        /*0164*/ 	.word	0x000000ff
        /*0168*/ 	.word	0x00000138
        /*016c*/ 	.short	0x0100
        /*016e*/ 	.byte	0x06
	.zero		1


	//   ....[8]....
        /*0170*/ 	.word	0x000006d0
        /*0174*/ 	.word	0x000000ff
        /*0178*/ 	.word	0x00000020
        /*017c*/ 	.short	0x0100
        /*017e*/ 	.byte	0x06
	.zero		1


	//   ....[9]....
        /*0180*/ 	.word	0x000006e0
        /*0184*/ 	.word	0x000000ff
        /*0188*/ 	.word	0x00000140
        /*018c*/ 	.short	0x0100
        /*018e*/ 	.byte	0x06
	.zero		1


	//   ....[10]....
        /*0190*/ 	.word	0x000006f0
        /*0194*/ 	.word	0x000000ff
        /*0198*/ 	.word	0x00000028
        /*019c*/ 	.short	0x0100
        /*019e*/ 	.byte	0x06
	.zero		1


	//   ....[11]....
        /*01a0*/ 	.word	0x00000700
        /*01a4*/ 	.word	0x000000ff
        /*01a8*/ 	.word	0x00000148
        /*01ac*/ 	.short	0x0100
        /*01ae*/ 	.byte	0x06
	.zero		1


	//   ....[12]....
        /*01b0*/ 	.word	0x00000710
        /*01b4*/ 	.word	0x000000ff
        /*01b8*/ 	.word	0x00000030
        /*01bc*/ 	.short	0x0100
        /*01be*/ 	.byte	0x06
	.zero		1


	//   ....[13]....
        /*01c0*/ 	.word	0x00000720
        /*01c4*/ 	.word	0x000000ff
        /*01c8*/ 	.word	0x00000150
        /*01cc*/ 	.short	0x0100
        /*01ce*/ 	.byte	0x06
	.zero		1


	//   ....[14]....
        /*01d0*/ 	.word	0x00000730
        /*01d4*/ 	.word	0x000000ff
        /*01d8*/ 	.word	0x00000038
        /*01dc*/ 	.short	0x0100
        /*01de*/ 	.byte	0x06
	.zero		1


	//   ....[15]....
        /*01e0*/ 	.word	0x00000740
        /*01e4*/ 	.word	0x000000ff
        /*01e8*/ 	.word	0x00000158
        /*01ec*/ 	.short	0x0100
        /*01ee*/ 	.byte	0x06
	.zero		1


	//   ....[16]....
        /*01f0*/ 	.word	0x00000750
        /*01f4*/ 	.word	0x000000ff
        /*01f8*/ 	.word	0x00000040
        /*01fc*/ 	.short	0x0100
        /*01fe*/ 	.byte	0x06
	.zero		1


	//   ....[17]....
        /*0200*/ 	.word	0x00000760
        /*0204*/ 	.word	0x000000ff
        /*0208*/ 	.word	0x00000160
        /*020c*/ 	.short	0x0100
        /*020e*/ 	.byte	0x06
	.zero		1


	//   ....[18]....
        /*0210*/ 	.word	0x00000770
        /*0214*/ 	.word	0x000000ff
        /*0218*/ 	.word	0x00000048
        /*021c*/ 	.short	0x0100
        /*021e*/ 	.byte	0x06
	.zero		1


	//   ....[19]....
        /*0220*/ 	.word	0x00000780
        /*0224*/ 	.word	0x000000ff
        /*0228*/ 	.word	0x00000168
        /*022c*/ 	.short	0x0100
        /*022e*/ 	.byte	0x06
	.zero		1


	//   ....[20]....
        /*0230*/ 	.word	0x00000790
        /*0234*/ 	.word	0x000000ff
        /*0238*/ 	.word	0x00000050
        /*023c*/ 	.short	0x0100
        /*023e*/ 	.byte	0x06
	.zero		1


	//   ....[21]....
        /*0240*/ 	.word	0x000007a0
        /*0244*/ 	.word	0x000000ff
        /*0248*/ 	.word	0x00000170
        /*024c*/ 	.short	0x0100
        /*024e*/ 	.byte	0x06
	.zero		1


	//   ....[22]....
        /*0250*/ 	.word	0x000007b0
        /*0254*/ 	.word	0x000000ff
        /*0258*/ 	.word	0x00000058
        /*025c*/ 	.short	0x0100
        /*025e*/ 	.byte	0x06
	.zero		1


	//   ....[23]....
        /*0260*/ 	.word	0x000007c0
        /*0264*/ 	.word	0x000000ff
        /*0268*/ 	.word	0x00000178
        /*026c*/ 	.short	0x0100
        /*026e*/ 	.byte	0x06
	.zero		1


	//   ....[24]....
        /*0270*/ 	.word	0x000007d0
        /*0274*/ 	.word	0x000000ff
        /*0278*/ 	.word	0x00000060
        /*027c*/ 	.short	0x0100
        /*027e*/ 	.byte	0x06
	.zero		1


	//   ....[25]....
        /*0280*/ 	.word	0x000007e0
        /*0284*/ 	.word	0x000000ff
        /*0288*/ 	.word	0x00000180
        /*028c*/ 	.short	0x0100
        /*028e*/ 	.byte	0x06
	.zero		1


	//   ....[26]....
        /*0290*/ 	.word	0x000007f0
        /*0294*/ 	.word	0x000000ff
        /*0298*/ 	.word	0x00000068
        /*029c*/ 	.short	0x0100
        /*029e*/ 	.byte	0x06
	.zero		1


	//   ....[27]....
        /*02a0*/ 	.word	0x00000800
        /*02a4*/ 	.word	0x000000ff
        /*02a8*/ 	.word	0x00000188
        /*02ac*/ 	.short	0x0100
        /*02ae*/ 	.byte	0x06
	.zero		1


	//   ....[28]....
        /*02b0*/ 	.word	0x00000810
        /*02b4*/ 	.word	0x000000ff
        /*02b8*/ 	.word	0x00000070
        /*02bc*/ 	.short	0x0100
        /*02be*/ 	.byte	0x06
	.zero		1


	//   ....[29]....
        /*02c0*/ 	.word	0x00000820
        /*02c4*/ 	.word	0x000000ff
        /*02c8*/ 	.word	0x00000190
        /*02cc*/ 	.short	0x0100
        /*02ce*/ 	.byte	0x06
	.zero		1


	//   ....[30]....
        /*02d0*/ 	.word	0x00000830
        /*02d4*/ 	.word	0x000000ff
        /*02d8*/ 	.word	0x00000078
        /*02dc*/ 	.short	0x0100
        /*02de*/ 	.byte	0x06
	.zero		1


	//   ....[31]....
        /*02e0*/ 	.word	0x00000840
        /*02e4*/ 	.word	0x000000ff
        /*02e8*/ 	.word	0x00000198
        /*02ec*/ 	.short	0x0100
        /*02ee*/ 	.byte	0x06
	.zero		1


	//   ....[32]....
        /*02f0*/ 	.word	0x00000850
        /*02f4*/ 	.word	0x000000ff
        /*02f8*/ 	.word	0x00000080
        /*02fc*/ 	.short	0x0100
        /*02fe*/ 	.byte	0x06
	.zero		1


	//   ....[33]....
        /*0300*/ 	.word	0x00000860
        /*0304*/ 	.word	0x000000ff
        /*0308*/ 	.word	0x000001a0
        /*030c*/ 	.short	0x0100
        /*030e*/ 	.byte	0x06
	.zero		1


	//   ....[34]....
        /*0310*/ 	.word	0x00000870
        /*0314*/ 	.word	0x000000ff
        /*0318*/ 	.word	0x00000088
        /*031c*/ 	.short	0x0100
        /*031e*/ 	.byte	0x06
	.zero		1


	//   ....[35]....
        /*0320*/ 	.word	0x00000880
        /*0324*/ 	.word	0x000000ff
        /*0328*/ 	.word	0x000001a8
        /*032c*/ 	.short	0x0100
        /*032e*/ 	.byte	0x06
	.zero		1


	//   ....[36]....
        /*0330*/ 	.word	0x00000890
        /*0334*/ 	.word	0x000000ff
        /*0338*/ 	.word	0x00000090
        /*033c*/ 	.short	0x0100
        /*033e*/ 	.byte	0x06
	.zero		1


	//   ....[37]....
        /*0340*/ 	.word	0x000008a0
        /*0344*/ 	.word	0x000000ff
        /*0348*/ 	.word	0x000001b0
        /*034c*/ 	.short	0x0100
        /*034e*/ 	.byte	0x06
	.zero		1


	//   ....[38]....
        /*0350*/ 	.word	0x000008b0
        /*0354*/ 	.word	0x000000ff
        /*0358*/ 	.word	0x00000098
        /*035c*/ 	.short	0x0100
        /*035e*/ 	.byte	0x06
	.zero		1


	//   ....[39]....
        /*0360*/ 	.word	0x000008c0
        /*0364*/ 	.word	0x000000ff
        /*0368*/ 	.word	0x000001b8
        /*036c*/ 	.short	0x0100
        /*036e*/ 	.byte	0x06
	.zero		1


	//   ....[40]....
        /*0370*/ 	.word	0x000008d0
        /*0374*/ 	.word	0x000000ff
        /*0378*/ 	.word	0x000000a0
        /*037c*/ 	.short	0x0100
        /*037e*/ 	.byte	0x06
	.zero		1


	//   ....[41]....
        /*0380*/ 	.word	0x000008e0
        /*0384*/ 	.word	0x000000ff
        /*0388*/ 	.word	0x000001c0
        /*038c*/ 	.short	0x0100
        /*038e*/ 	.byte	0x06
	.zero		1


	//   ....[42]....
        /*0390*/ 	.word	0x000008f0
        /*0394*/ 	.word	0x000000ff
        /*0398*/ 	.word	0x000000a8
        /*039c*/ 	.short	0x0100
        /*039e*/ 	.byte	0x06
	.zero		1


	//   ....[43]....
        /*03a0*/ 	.word	0x00000900
        /*03a4*/ 	.word	0x000000ff
        /*03a8*/ 	.word	0x000001c8
        /*03ac*/ 	.short	0x0100
        /*03ae*/ 	.byte	0x06
	.zero		1


	//   ....[44]....
        /*03b0*/ 	.word	0x00000910
        /*03b4*/ 	.word	0x000000ff
        /*03b8*/ 	.word	0x000000b0
        /*03bc*/ 	.short	0x0100
        /*03be*/ 	.byte	0x06
	.zero		1


	//   ....[45]....
        /*03c0*/ 	.word	0x00000920
        /*03c4*/ 	.word	0x000000ff
        /*03c8*/ 	.word	0x000001d0
        /*03cc*/ 	.short	0x0100
        /*03ce*/ 	.byte	0x06
	.zero		1


	//   ....[46]....
        /*03d0*/ 	.word	0x00000930
        /*03d4*/ 	.word	0x000000ff
        /*03d8*/ 	.word	0x000000b8
        /*03dc*/ 	.short	0x0100
        /*03de*/ 	.byte	0x06
	.zero		1


	//   ....[47]....
        /*03e0*/ 	.word	0x00000940
        /*03e4*/ 	.word	0x000000ff
        /*03e8*/ 	.word	0x000001d8
        /*03ec*/ 	.short	0x0100
        /*03ee*/ 	.byte	0x06
	.zero		1


	//   ....[48]....
        /*03f0*/ 	.word	0x00000950
        /*03f4*/ 	.word	0x000000ff
        /*03f8*/ 	.word	0x000000c0
        /*03fc*/ 	.short	0x0100
        /*03fe*/ 	.byte	0x06
	.zero		1


	//   ....[49]....
        /*0400*/ 	.word	0x00000960
        /*0404*/ 	.word	0x000000ff
        /*0408*/ 	.word	0x000001e0
        /*040c*/ 	.short	0x0100
        /*040e*/ 	.byte	0x06
	.zero		1


	//   ....[50]....
        /*0410*/ 	.word	0x00000970
        /*0414*/ 	.word	0x000000ff
        /*0418*/ 	.word	0x000000c8
        /*041c*/ 	.short	0x0100
        /*041e*/ 	.byte	0x06
	.zero		1


	//   ....[51]....
        /*0420*/ 	.word	0x00000980
        /*0424*/ 	.word	0x000000ff
        /*0428*/ 	.word	0x000001e8
        /*042c*/ 	.short	0x0100
        /*042e*/ 	.byte	0x06
	.zero		1


	//   ....[52]....
        /*0430*/ 	.word	0x00000990
        /*0434*/ 	.word	0x000000ff
        /*0438*/ 	.word	0x000000d0
        /*043c*/ 	.short	0x0100
        /*043e*/ 	.byte	0x06
	.zero		1


	//   ....[53]....
        /*0440*/ 	.word	0x000009a0
        /*0444*/ 	.word	0x000000ff
        /*0448*/ 	.word	0x000001f0
        /*044c*/ 	.short	0x0100
        /*044e*/ 	.byte	0x06
	.zero		1


	//   ....[54]....
        /*0450*/ 	.word	0x000009b0
        /*0454*/ 	.word	0x000000ff
        /*0458*/ 	.word	0x000000d8
        /*045c*/ 	.short	0x0100
        /*045e*/ 	.byte	0x06
	.zero		1


	//   ....[55]....
        /*0460*/ 	.word	0x000009c0
        /*0464*/ 	.word	0x000000ff
        /*0468*/ 	.word	0x000001f8
        /*046c*/ 	.short	0x0100
        /*046e*/ 	.byte	0x06
	.zero		1


	//   ....[56]....
        /*0470*/ 	.word	0x000009d0
        /*0474*/ 	.word	0x000000ff
        /*0478*/ 	.word	0x000000e0
        /*047c*/ 	.short	0x0100
        /*047e*/ 	.byte	0x06
	.zero		1


	//   ....[57]....
        /*0480*/ 	.word	0x000009e0
        /*0484*/ 	.word	0x000000ff
        /*0488*/ 	.word	0x00000200
        /*048c*/ 	.short	0x0100
        /*048e*/ 	.byte	0x06
	.zero		1


	//   ....[58]....
        /*0490*/ 	.word	0x000009f0
        /*0494*/ 	.word	0x000000ff
        /*0498*/ 	.word	0x000000e8
        /*049c*/ 	.short	0x0100
        /*049e*/ 	.byte	0x06
	.zero		1


	//   ....[59]....
        /*04a0*/ 	.word	0x00000a00
        /*04a4*/ 	.word	0x000000ff
        /*04a8*/ 	.word	0x00000208
        /*04ac*/ 	.short	0x0100
        /*04ae*/ 	.byte	0x06
	.zero		1


	//   ....[60]....
        /*04b0*/ 	.word	0x00000a10
        /*04b4*/ 	.word	0x000000ff
        /*04b8*/ 	.word	0x000000f0
        /*04bc*/ 	.short	0x0100
        /*04be*/ 	.byte	0x06
	.zero		1


	//   ....[61]....
        /*04c0*/ 	.word	0x00000a20
        /*04c4*/ 	.word	0x000000ff
        /*04c8*/ 	.word	0x00000210
        /*04cc*/ 	.short	0x0100
        /*04ce*/ 	.byte	0x06
	.zero		1


	//   ....[62]....
        /*04d0*/ 	.word	0x00000a30
        /*04d4*/ 	.word	0x000000ff
        /*04d8*/ 	.word	0x000000f8
        /*04dc*/ 	.short	0x0100
        /*04de*/ 	.byte	0x06
	.zero		1


	//   ....[63]....
        /*04e0*/ 	.word	0x00000a40
        /*04e4*/ 	.word	0x000000ff
        /*04e8*/ 	.word	0x00000218
        /*04ec*/ 	.short	0x0100
        /*04ee*/ 	.byte	0x06
	.zero		1


	//   ....[64]....
        /*04f0*/ 	.word	0x00000a50
        /*04f4*/ 	.word	0x000000ff
        /*04f8*/ 	.word	0x00000100
        /*04fc*/ 	.short	0x0100
        /*04fe*/ 	.byte	0x06
	.zero		1


	//   ....[65]....
        /*0500*/ 	.word	0x00000a60
        /*0504*/ 	.word	0x000000ff
        /*0508*/ 	.word	0x00000220
        /*050c*/ 	.short	0x0100
        /*050e*/ 	.byte	0x06
	.zero		1


	//   ....[66]....
        /*0510*/ 	.word	0x00000a70
        /*0514*/ 	.word	0x000000ff
        /*0518*/ 	.word	0x00000108
        /*051c*/ 	.short	0x0100
        /*051e*/ 	.byte	0x06
	.zero		1


	//   ....[67]....
        /*0520*/ 	.word	0x00000a80
        /*0524*/ 	.word	0x000000ff
        /*0528*/ 	.word	0x00000228
        /*052c*/ 	.short	0x0100
        /*052e*/ 	.byte	0x06
	.zero		1


	//   ....[68]....
        /*0530*/ 	.word	0x00000a90
        /*0534*/ 	.word	0x000000ff
        /*0538*/ 	.word	0x00000110
        /*053c*/ 	.short	0x0100
        /*053e*/ 	.byte	0x06
	.zero		1


	//   ....[69]....
        /*0540*/ 	.word	0x00000aa0
        /*0544*/ 	.word	0x000000ff
        /*0548*/ 	.word	0x00000230
        /*054c*/ 	.short	0x0100
        /*054e*/ 	.byte	0x06
	.zero		1


	//   ....[70]....
        /*0550*/ 	.word	0x00000ab0
        /*0554*/ 	.word	0x000000ff
        /*0558*/ 	.word	0x00000118
        /*055c*/ 	.short	0x0100
        /*055e*/ 	.byte	0x06
	.zero		1


	//   ....[71]....
        /*0560*/ 	.word	0x00000ac0
        /*0564*/ 	.word	0x000000ff
        /*0568*/ 	.word	0x00000238
        /*056c*/ 	.short	0x0100
        /*056e*/ 	.byte	0x06
	.zero		1


	//   ....[72]....
        /*0570*/ 	.word	0x00000bf0
        /*0574*/ 	.word	0x000000ff
        /*0578*/ 	.word	0x00000240
        /*057c*/ 	.short	0x0100
        /*057e*/ 	.byte	0x06
	.zero		1


	//   ....[73]....
        /*0580*/ 	.word	0x00000c00
        /*0584*/ 	.word	0x000000ff
        /*0588*/ 	.word	0x00000248
        /*058c*/ 	.short	0x0100
        /*058e*/ 	.byte	0x06
	.zero		1


	//   ....[74]....
        /*0590*/ 	.word	0x00000ce0
        /*0594*/ 	.word	0x000000ff
        /*0598*/ 	.word	0x00000250
        /*059c*/ 	.short	0x0100
        /*059e*/ 	.byte	0x05
	.zero		1


	//   ....[75]....
        /*05a0*/ 	.word	0x00000cf0
        /*05a4*/ 	.word	0x000000ff
        /*05a8*/ 	.word	0x00000258
        /*05ac*/ 	.short	0x0100
        /*05ae*/ 	.byte	0x05
	.zero		1


	//   ....[76]....
        /*05b0*/ 	.word	0x00000e20
        /*05b4*/ 	.word	0x000000ff
        /*05b8*/ 	.word	0x00000260
        /*05bc*/ 	.short	0x0100
        /*05be*/ 	.byte	0x05
	.zero		1


	//   ....[77]....
        /*05c0*/ 	.word	0x00000e30
        /*05c4*/ 	.word	0x000000ff
        /*05c8*/ 	.word	0x00000270
        /*05cc*/ 	.short	0x0100
        /*05ce*/ 	.byte	0x05
	.zero		1


	//   ....[78]....
        /*05d0*/ 	.word	0x00000e40
        /*05d4*/ 	.word	0x000000ff
        /*05d8*/ 	.word	0x00000268
        /*05dc*/ 	.short	0x0100
        /*05de*/ 	.byte	0x05
	.zero		1


	//   ....[79]....
        /*05e0*/ 	.word	0x00000e50
        /*05e4*/ 	.word	0x000000ff
        /*05e8*/ 	.word	0x00000278
        /*05ec*/ 	.short	0x0100
        /*05ee*/ 	.byte	0x05
	.zero		1


	//   ....[80]....
        /*05f0*/ 	.word	0x00000f70
        /*05f4*/ 	.word	0x000000ff
        /*05f8*/ 	.word	0x00000280
        /*05fc*/ 	.short	0x0100
        /*05fe*/ 	.byte	0x06
	.zero		1


	//   ....[81]....
        /*0600*/ 	.word	0x00000f80
        /*0604*/ 	.word	0x000000ff
        /*0608*/ 	.word	0x000002a0
        /*060c*/ 	.short	0x0100
        /*060e*/ 	.byte	0x06
	.zero		1


	//   ....[82]....
        /*0610*/ 	.word	0x00000f90
        /*0614*/ 	.word	0x000000ff
        /*0618*/ 	.word	0x00000288
        /*061c*/ 	.short	0x0100
        /*061e*/ 	.byte	0x06
	.zero		1


	//   ....[83]....
        /*0620*/ 	.word	0x00000fa0
        /*0624*/ 	.word	0x000000ff
        /*0628*/ 	.word	0x000002a8
        /*062c*/ 	.short	0x0100
        /*062e*/ 	.byte	0x06
	.zero		1


	//   ....[84]....
        /*0630*/ 	.word	0x00000fb0
        /*0634*/ 	.word	0x000000ff
        /*0638*/ 	.word	0x00000290
        /*063c*/ 	.short	0x0100
        /*063e*/ 	.byte	0x06
	.zero		1


	//   ....[85]....
        /*0640*/ 	.word	0x00000fc0
        /*0644*/ 	.word	0x000000ff
        /*0648*/ 	.word	0x000002b0
        /*064c*/ 	.short	0x0100
        /*064e*/ 	.byte	0x06
	.zero		1


	//   ....[86]....
        /*0650*/ 	.word	0x00000fd0
        /*0654*/ 	.word	0x000000ff
        /*0658*/ 	.word	0x00000298
        /*065c*/ 	.short	0x0100
        /*065e*/ 	.byte	0x06
	.zero		1


	//   ....[87]....
        /*0660*/ 	.word	0x00000fe0
        /*0664*/ 	.word	0x000000ff
        /*0668*/ 	.word	0x000002b8
        /*066c*/ 	.short	0x0100
        /*066e*/ 	.byte	0x06
	.zero		1


	//   ....[88]....
        /*0670*/ 	.word	0x000010d0
        /*0674*/ 	.word	0x000000ff
        /*0678*/ 	.word	0x000002c0
        /*067c*/ 	.short	0x0100
        /*067e*/ 	.byte	0x05
	.zero		1


	//   ....[89]....
        /*0680*/ 	.word	0x000010e0
        /*0684*/ 	.word	0x000000ff
        /*0688*/ 	.word	0x000002d0
        /*068c*/ 	.short	0x0100
        /*068e*/ 	.byte	0x05
	.zero		1


	//   ....[90]....
        /*0690*/ 	.word	0x000010f0
        /*0694*/ 	.word	0x000000ff
        /*0698*/ 	.word	0x000002c8
        /*069c*/ 	.short	0x0100
        /*069e*/ 	.byte	0x05
	.zero		1


	//   ....[91]....
        /*06a0*/ 	.word	0x00001100
        /*06a4*/ 	.word	0x000000ff
        /*06a8*/ 	.word	0x000002d8
        /*06ac*/ 	.short	0x0100
        /*06ae*/ 	.byte	0x05
	.zero		1


	//   ....[92]....
        /*06b0*/ 	.word	0x00001200
        /*06b4*/ 	.word	0x000000ff
        /*06b8*/ 	.word	0x000002e0
        /*06bc*/ 	.short	0x0100
        /*06be*/ 	.byte	0x04
	.zero		1


	//   ....[93]....
        /*06c0*/ 	.word	0x00002000
        /*06c4*/ 	.word	0x00000000
        /*06c8*/ 	.word	0x000002d0
        /*06cc*/ 	.short	0x010a
        /*06ce*/ 	.byte	0xff
	.zero		1


	//   ....[94]....
        /*06d0*/ 	.word	0x00002030
        /*06d4*/ 	.word	0x00000000
        /*06d8*/ 	.word	0x000002c0
        /*06dc*/ 	.short	0x0101
        /*06de*/ 	.byte	0xff
	.zero		1


	//   ....[95]....
        /*06e0*/ 	.word	0x000020f0
        /*06e4*/ 	.word	0x000000ff
        /*06e8*/ 	.word	0x00000120
        /*06ec*/ 	.short	0x010a
        /*06ee*/ 	.byte	0x04
	.zero		1


	//   ....[96]....
        /*06f0*/ 	.word	0x000021a0
        /*06f4*/ 	.word	0x000000ff
        /*06f8*/ 	.word	0x00000120
        /*06fc*/ 	.short	0x010a
        /*06fe*/ 	.byte	0x21
	.zero		1


	//   ....[97]....
        /*0700*/ 	.word	0x00002360
        /*0704*/ 	.word	0x000000ff
        /*0708*/ 	.word	0x00000120
        /*070c*/ 	.short	0x010a
        /*070e*/ 	.byte	0x04
	.zero		1


	//   ....[98]....
        /*0710*/ 	.word	0x00002470
        /*0714*/ 	.word	0x000000ff
        /*0718*/ 	.word	0x00000258
        /*071c*/ 	.short	0x0101
        /*071e*/ 	.byte	0x11
	.zero		1


	//   ....[99]....
        /*0720*/ 	.word	0x00002490
        /*0724*/ 	.word	0x000000ff
        /*0728*/ 	.word	0x00000120
        /*072c*/ 	.short	0x010a
        /*072e*/ 	.byte	0x05
	.zero		1


	//   ....[100]....
        /*0730*/ 	.word	0x00002510
        /*0734*/ 	.word	0x000000ff
        /*0738*/ 	.word	0x00000120
        /*073c*/ 	.short	0x010a
        /*073e*/ 	.byte	0x21
	.zero		1


	//   ....[101]....
        /*0740*/ 	.word	0x000026a0
        /*0744*/ 	.word	0x000000ff
        /*0748*/ 	.word	0x00000120
        /*074c*/ 	.short	0x010a
        /*074e*/ 	.byte	0x05
	.zero		1


	//   ....[102]....
        /*0750*/ 	.word	0x000027d0
        /*0754*/ 	.word	0x00000003
        /*0758*/ 	.word	0x00000260
        /*075c*/ 	.short	0x010a
        /*075e*/ 	.byte	0xff
	.zero		1


	//   ....[103]....
        /*0760*/ 	.word	0x00002920
        /*0764*/ 	.word	0x00000000
        /*0768*/ 	.word	0x00000000
        /*076c*/ 	.short	0x0101
        /*076e*/ 	.byte	0xff
	.zero		1


	//   ....[104]....
        /*0770*/ 	.word	0x00002e40
        /*0774*/ 	.word	0x000000ff
        /*0778*/ 	.word	0x00000000
        /*077c*/ 	.short	0x010a
        /*077e*/ 	.byte	0x04
	.zero		1


	//   ....[105]....
        /*0780*/ 	.word	0x00002ed0
        /*0784*/ 	.word	0x000000ff
        /*0788*/ 	.word	0x00000000
        /*078c*/ 	.short	0x010a
        /*078e*/ 	.byte	0x04
	.zero		1


	//   ....[106]....
        /*0790*/ 	.word	0x00002f60
        /*0794*/ 	.word	0x000000ff
        /*0798*/ 	.word	0x00000000
        /*079c*/ 	.short	0x010a
        /*079e*/ 	.byte	0x04
	.zero		1


	//   ....[107]....
        /*07a0*/ 	.word	0x00002ff0
        /*07a4*/ 	.word	0x000000ff
        /*07a8*/ 	.word	0x00000000
        /*07ac*/ 	.short	0x010a
        /*07ae*/ 	.byte	0x04
	.zero		1


	//   ....[108]....
        /*07b0*/ 	.word	0x00003080
        /*07b4*/ 	.word	0x000000ff
        /*07b8*/ 	.word	0x00000000
        /*07bc*/ 	.short	0x010a
        /*07be*/ 	.byte	0x04
	.zero		1


	//   ....[109]....
        /*07c0*/ 	.word	0x00003110
        /*07c4*/ 	.word	0x000000ff
        /*07c8*/ 	.word	0x00000000
        /*07cc*/ 	.short	0x010a
        /*07ce*/ 	.byte	0x04
	.zero		1


	//   ....[110]....
        /*07d0*/ 	.word	0x000031a0
        /*07d4*/ 	.word	0x000000ff
        /*07d8*/ 	.word	0x00000000
        /*07dc*/ 	.short	0x010a
        /*07de*/ 	.byte	0x04
	.zero		1


	//   ....[111]....
        /*07e0*/ 	.word	0x00003230
        /*07e4*/ 	.word	0x000000ff
        /*07e8*/ 	.word	0x00000000
        /*07ec*/ 	.short	0x010a
        /*07ee*/ 	.byte	0x04
	.zero		1


	//   ....[112]....
        /*07f0*/ 	.word	0x000032c0
        /*07f4*/ 	.word	0x000000ff
        /*07f8*/ 	.word	0x00000000
        /*07fc*/ 	.short	0x010a
        /*07fe*/ 	.byte	0x04
	.zero		1


	//   ....[113]....
        /*0800*/ 	.word	0x00003350
        /*0804*/ 	.word	0x000000ff
        /*0808*/ 	.word	0x00000000
        /*080c*/ 	.short	0x010a
        /*080e*/ 	.byte	0x04
	.zero		1


	//   ....[114]....
        /*0810*/ 	.word	0x000033e0
        /*0814*/ 	.word	0x000000ff
        /*0818*/ 	.word	0x00000000
        /*081c*/ 	.short	0x010a
        /*081e*/ 	.byte	0x04
	.zero		1


	//   ....[115]....
        /*0820*/ 	.word	0x00003470
        /*0824*/ 	.word	0x000000ff
        /*0828*/ 	.word	0x00000000
        /*082c*/ 	.short	0x010a
        /*082e*/ 	.byte	0x04
	.zero		1


	//   ....[116]....
        /*0830*/ 	.word	0x00003500
        /*0834*/ 	.word	0x000000ff
        /*0838*/ 	.word	0x00000000
        /*083c*/ 	.short	0x010a
        /*083e*/ 	.byte	0x04
	.zero		1


	//   ....[117]....
        /*0840*/ 	.word	0x00003590
        /*0844*/ 	.word	0x000000ff
        /*0848*/ 	.word	0x00000000
        /*084c*/ 	.short	0x010a
        /*084e*/ 	.byte	0x04
	.zero		1


	//   ....[118]....
        /*0850*/ 	.word	0x00003620
        /*0854*/ 	.word	0x000000ff
        /*0858*/ 	.word	0x00000000
        /*085c*/ 	.short	0x010a
        /*085e*/ 	.byte	0x04
	.zero		1


	//   ....[119]....
        /*0860*/ 	.word	0x000036b0
        /*0864*/ 	.word	0x000000ff
        /*0868*/ 	.word	0x00000000
        /*086c*/ 	.short	0x010a
        /*086e*/ 	.byte	0x04
	.zero		1


	//   ....[120]....
        /*0870*/ 	.word	0x00003740
        /*0874*/ 	.word	0x000000ff
        /*0878*/ 	.word	0x00000000
        /*087c*/ 	.short	0x010a
        /*087e*/ 	.byte	0x04
	.zero		1


	//   ....[121]....
        /*0880*/ 	.word	0x000037d0
        /*0884*/ 	.word	0x000000ff
        /*0888*/ 	.word	0x00000000
        /*088c*/ 	.short	0x010a
        /*088e*/ 	.byte	0x04
	.zero		1


	//   ....[122]....
        /*0890*/ 	.word	0x00003860
        /*0894*/ 	.word	0x000000ff
        /*0898*/ 	.word	0x00000000
        /*089c*/ 	.short	0x010a
        /*089e*/ 	.byte	0x04
	.zero		1


	//   ....[123]....
        /*08a0*/ 	.word	0x000038f0
        /*08a4*/ 	.word	0x000000ff
        /*08a8*/ 	.word	0x00000000
        /*08ac*/ 	.short	0x010a
        /*08ae*/ 	.byte	0x04
	.zero		1


	//   ....[124]....
        /*08b0*/ 	.word	0x00003980
        /*08b4*/ 	.word	0x000000ff
        /*08b8*/ 	.word	0x00000000
        /*08bc*/ 	.short	0x010a
        /*08be*/ 	.byte	0x04
	.zero		1


	//   ....[125]....
        /*08c0*/ 	.word	0x00003a10
        /*08c4*/ 	.word	0x000000ff
        /*08c8*/ 	.word	0x00000000
        /*08cc*/ 	.short	0x010a
        /*08ce*/ 	.byte	0x04
	.zero		1


	//   ....[126]....
        /*08d0*/ 	.word	0x00003aa0
        /*08d4*/ 	.word	0x000000ff
        /*08d8*/ 	.word	0x00000000
        /*08dc*/ 	.short	0x010a
        /*08de*/ 	.byte	0x04
	.zero		1


	//   ....[127]....
        /*08e0*/ 	.word	0x00003b30
        /*08e4*/ 	.word	0x000000ff
        /*08e8*/ 	.word	0x00000000
        /*08ec*/ 	.short	0x010a
        /*08ee*/ 	.byte	0x04
	.zero		1


	//   ....[128]....
        /*08f0*/ 	.word	0x00003bc0
        /*08f4*/ 	.word	0x000000ff
        /*08f8*/ 	.word	0x00000000
        /*08fc*/ 	.short	0x010a
        /*08fe*/ 	.byte	0x04
	.zero		1


	//   ....[129]....
        /*0900*/ 	.word	0x00003c50
        /*0904*/ 	.word	0x000000ff
        /*0908*/ 	.word	0x00000000
        /*090c*/ 	.short	0x010a
        /*090e*/ 	.byte	0x04
	.zero		1


	//   ....[130]....
        /*0910*/ 	.word	0x00003ce0
        /*0914*/ 	.word	0x000000ff
        /*0918*/ 	.word	0x00000000
        /*091c*/ 	.short	0x010a
        /*091e*/ 	.byte	0x04
	.zero		1


	//   ....[131]....
        /*0920*/ 	.word	0x00003d70
        /*0924*/ 	.word	0x000000ff
        /*0928*/ 	.word	0x00000000
        /*092c*/ 	.short	0x010a
        /*092e*/ 	.byte	0x04
	.zero		1


	//   ....[132]....
        /*0930*/ 	.word	0x00003e00
        /*0934*/ 	.word	0x000000ff
        /*0938*/ 	.word	0x00000000
        /*093c*/ 	.short	0x010a
        /*093e*/ 	.byte	0x04
	.zero		1


	//   ....[133]....
        /*0940*/ 	.word	0x00003e90
        /*0944*/ 	.word	0x000000ff
        /*0948*/ 	.word	0x00000000
        /*094c*/ 	.short	0x010a
        /*094e*/ 	.byte	0x04
	.zero		1


	//   ....[134]....
        /*0950*/ 	.word	0x00003f20
        /*0954*/ 	.word	0x000000ff
        /*0958*/ 	.word	0x00000000
        /*095c*/ 	.short	0x010a
        /*095e*/ 	.byte	0x04
	.zero		1


	//   ....[135]....
        /*0960*/ 	.word	0x00003fb0
        /*0964*/ 	.word	0x000000ff
        /*0968*/ 	.word	0x00000000
        /*096c*/ 	.short	0x010a
        /*096e*/ 	.byte	0x04
	.zero		1


	//   ....[136]....
        /*0970*/ 	.word	0x00004040
        /*0974*/ 	.word	0x000000ff
        /*0978*/ 	.word	0x00000000
        /*097c*/ 	.short	0x010a
        /*097e*/ 	.byte	0x04
	.zero		1


	//   ....[137]....
        /*0980*/ 	.word	0x000040d0
        /*0984*/ 	.word	0x000000ff
        /*0988*/ 	.word	0x00000000
        /*098c*/ 	.short	0x010a
        /*098e*/ 	.byte	0x04
	.zero		1


	//   ....[138]....
        /*0990*/ 	.word	0x00004160
        /*0994*/ 	.word	0x000000ff
        /*0998*/ 	.word	0x00000000
        /*099c*/ 	.short	0x010a
        /*099e*/ 	.byte	0x04
	.zero		1


	//   ....[139]....
        /*09a0*/ 	.word	0x00004200
        /*09a4*/ 	.word	0x00000000
        /*09a8*/ 	.word	0x00000000
        /*09ac*/ 	.short	0x010a
        /*09ae*/ 	.byte	0xff
	.zero		1


	//   ....[140]....
        /*09b0*/ 	.word	0x00004320
        /*09b4*/ 	.word	0x00000002
        /*09b8*/ 	.word	0x000002c0
        /*09bc*/ 	.short	0x010a
        /*09be*/ 	.byte	0xff
	.zero		1


	//   ....[141]....
        /*09c0*/ 	.word	0x00004390
        /*09c4*/ 	.word	0x00000002
        /*09c8*/ 	.word	0x00000000
        /*09cc*/ 	.short	0x0101
        /*09ce*/ 	.byte	0xff
	.zero		1


	//   ....[142]....
        /*09d0*/ 	.word	0x000043b0
        /*09d4*/ 	.word	0x000000ff
        /*09d8*/ 	.word	0x00000270
        /*09dc*/ 	.short	0x010a
        /*09de*/ 	.byte	0x05
	.zero		1


	//   ....[143]....
        /*09e0*/ 	.word	0x000044d0
        /*09e4*/ 	.word	0x00000002
        /*09e8*/ 	.word	0x00000260
        /*09ec*/ 	.short	0x010a
        /*09ee*/ 	.byte	0xff
	.zero		1


	//   ....[144]....
        /*09f0*/ 	.word	0x000045d0
        /*09f4*/ 	.word	0x00000002
        /*09f8*/ 	.word	0x00000000
        /*09fc*/ 	.short	0x0101
        /*09fe*/ 	.byte	0xff
	.zero		1


	//   ....[145]....
        /*0a00*/ 	.word	0x00004660
        /*0a04*/ 	.word	0x000000ff
        /*0a08*/ 	.word	0x00000270
        /*0a0c*/ 	.short	0x0106
        /*0a0e*/ 	.byte	0x05
	.zero		1


	//   ....[146]....
        /*0a10*/ 	.word	0x00004680
        /*0a14*/ 	.word	0x000000ff
        /*0a18*/ 	.word	0x00000270
        /*0a1c*/ 	.short	0x010a
        /*0a1e*/ 	.byte	0x05
	.zero		1


	//   ....[147]....
        /*0a20*/ 	.word	0x00004710
        /*0a24*/ 	.word	0x000000ff
        /*0a28*/ 	.word	0x00000270
        /*0a2c*/ 	.short	0x0106
        /*0a2e*/ 	.byte	0x04
	.zero		1


	//   ....[148]....
        /*0a30*/ 	.word	0x00004750
        /*0a34*/ 	.word	0x00000000
        /*0a38*/ 	.word	0x00000270
        /*0a3c*/ 	.short	0x010a
        /*0a3e*/ 	.byte	0xff
	.zero		1


	//   ....[149]....
        /*0a40*/ 	.word	0x00004990
        /*0a44*/ 	.word	0x000000ff
        /*0a48*/ 	.word	0x00000008
        /*0a4c*/ 	.short	0x010a
        /*0a4e*/ 	.byte	0x04
	.zero		1


	//   ....[150]....
        /*0a50*/ 	.word	0x000049b0
        /*0a54*/ 	.word	0x000000ff
        /*0a58*/ 	.word	0x00000008
        /*0a5c*/ 	.short	0x010a
        /*0a5e*/ 	.byte	0x04
	.zero		1


	//   ....[151]....
        /*0a60*/ 	.word	0x00004b40
        /*0a64*/ 	.word	0x000000ff
        /*0a68*/ 	.word	0x00000008
        /*0a6c*/ 	.short	0x010a
        /*0a6e*/ 	.byte	0x04
	.zero		1


	//   ....[152]....
        /*0a70*/ 	.word	0x00004b60
        /*0a74*/ 	.word	0x000000ff
        /*0a78*/ 	.word	0x00000008
        /*0a7c*/ 	.short	0x010a
        /*0a7e*/ 	.byte	0x04
	.zero		1


	//   ....[153]....
        /*0a80*/ 	.word	0x00004c20
        /*0a84*/ 	.word	0x000000ff
        /*0a88*/ 	.word	0x00000000
        /*0a8c*/ 	.short	0x0101
        /*0a8e*/ 	.byte	0x05
	.zero		1


	//   ....[154]....
        /*0a90*/ 	.word	0x00004f20
        /*0a94*/ 	.word	0x00000000
        /*0a98*/ 	.word	0x00000260
        /*0a9c*/ 	.short	0x010a
        /*0a9e*/ 	.byte	0xff
	.zero		1


	//   ....[155]....
        /*0aa0*/ 	.word	0x00004fe0
        /*0aa4*/ 	.word	0x00000000
        /*0aa8*/ 	.word	0x00000000
        /*0aac*/ 	.short	0x0101
        /*0aae*/ 	.byte	0xff
	.zero		1


	//   ....[156]....
        /*0ab0*/ 	.word	0x000050a0
        /*0ab4*/ 	.word	0x000000ff
        /*0ab8*/ 	.word	0x00000000
        /*0abc*/ 	.short	0x010a
        /*0abe*/ 	.byte	0x04
	.zero		1


	//   ....[157]....
        /*0ac0*/ 	.word	0x000050b0
        /*0ac4*/ 	.word	0x000000ff
        /*0ac8*/ 	.word	0x000002a0
        /*0acc*/ 	.short	0x010a
        /*0ace*/ 	.byte	0x08
	.zero		1


	//   ....[158]....
        /*0ad0*/ 	.word	0x00005160
        /*0ad4*/ 	.word	0x000000ff
        /*0ad8*/ 	.word	0x00000000
        /*0adc*/ 	.short	0x010a
        /*0ade*/ 	.byte	0x07
	.zero		1


	//   ....[159]....
        /*0ae0*/ 	.word	0x000052a0
        /*0ae4*/ 	.word	0x000000ff
        /*0ae8*/ 	.word	0x00000000
        /*0aec*/ 	.short	0x010a
        /*0aee*/ 	.byte	0x04
	.zero		1


	//   ....[160]....
        /*0af0*/ 	.word	0x000054f0
        /*0af4*/ 	.word	0x000000ff
        /*0af8*/ 	.word	0x00000000
        /*0afc*/ 	.short	0x010a
        /*0afe*/ 	.byte	0x07
	.zero		1


	//   ....[161]....
        /*0b00*/ 	.word	0x00005580
        /*0b04*/ 	.word	0x000000ff
        /*0b08*/ 	.word	0x00000000
        /*0b0c*/ 	.short	0x010a
        /*0b0e*/ 	.byte	0x07
	.zero		1


	//   ....[162]....
        /*0b10*/ 	.word	0x00005610
        /*0b14*/ 	.word	0x000000ff
        /*0b18*/ 	.word	0x00000000
        /*0b1c*/ 	.short	0x010a
        /*0b1e*/ 	.byte	0x07
	.zero		1


	//   ....[163]....
        /*0b20*/ 	.word	0x000056b0
        /*0b24*/ 	.word	0x00000000
        /*0b28*/ 	.word	0x00000000
        /*0b2c*/ 	.short	0x010a
        /*0b2e*/ 	.byte	0xff
	.zero		1


	//   ....[164]....
        /*0b30*/ 	.word	0x000056f0
        /*0b34*/ 	.word	0x00000000
        /*0b38*/ 	.word	0x00000000
        /*0b3c*/ 	.short	0x010a
        /*0b3e*/ 	.byte	0xff
	.zero		1


	//   ....[165]....
        /*0b40*/ 	.word	0x00005760
        /*0b44*/ 	.word	0x000000ff
        /*0b48*/ 	.word	0x00000000
        /*0b4c*/ 	.short	0x0101
        /*0b4e*/ 	.byte	0x05
	.zero		1


	//   ....[166]....
        /*0b50*/ 	.word	0x000057a0
        /*0b54*/ 	.word	0x000000ff
        /*0b58*/ 	.word	0x000002e0
        /*0b5c*/ 	.short	0x010a
        /*0b5e*/ 	.byte	0x06
	.zero		1


	//   ....[167]....
        /*0b60*/ 	.word	0x00005800
        /*0b64*/ 	.word	0x000000ff
        /*0b68*/ 	.word	0x00000000
        /*0b6c*/ 	.short	0x0101
        /*0b6e*/ 	.byte	0x05
	.zero		1


	//   ....[168]....
        /*0b70*/ 	.word	0x00005c50
        /*0b74*/ 	.word	0x00000007
        /*0b78*/ 	.word	0x00000260
        /*0b7c*/ 	.short	0x010a
        /*0b7e*/ 	.byte	0xff
	.zero		1


	//   ....[169]....
        /*0b80*/ 	.word	0x00005dc0
        /*0b84*/ 	.word	0x00000000
        /*0b88*/ 	.word	0x00000000
        /*0b8c*/ 	.short	0x0101
        /*0b8e*/ 	.byte	0xff
	.zero		1


	//   ....[170]....
        /*0b90*/ 	.word	0x000061d0
        /*0b94*/ 	.word	0x000000ff
        /*0b98*/ 	.word	0x00000258
        /*0b9c*/ 	.short	0x010a
        /*0b9e*/ 	.byte	0x13
	.zero		1


	//   ....[171]....
        /*0ba0*/ 	.word	0x00006340
        /*0ba4*/ 	.word	0x000000ff
        /*0ba8*/ 	.word	0x00000248
        /*0bac*/ 	.short	0x010a
        /*0bae*/ 	.byte	0x13
	.zero		1


	//   ....[172]....
        /*0bb0*/ 	.word	0x00006550
        /*0bb4*/ 	.word	0x000000ff
        /*0bb8*/ 	.word	0x00000240
        /*0bbc*/ 	.short	0x010b
        /*0bbe*/ 	.byte	0x13
	.zero		1


	//   ....[173]....
        /*0bc0*/ 	.word	0x00006560
        /*0bc4*/ 	.word	0x000000ff
        /*0bc8*/ 	.word	0x00000000
        /*0bcc*/ 	.short	0x0101
        /*0bce*/ 	.byte	0x36
	.zero		1


	//   ....[174]....
        /*0bd0*/ 	.word	0x000065a0
        /*0bd4*/ 	.word	0x00000000
        /*0bd8*/ 	.word	0x00000248
        /*0bdc*/ 	.short	0x010a
        /*0bde*/ 	.byte	0xff
	.zero		1


	//   ....[175]....
        /*0be0*/ 	.word	0x000068f0
        /*0be4*/ 	.word	0x00000003
        /*0be8*/ 	.word	0x00000260
        /*0bec*/ 	.short	0x010a
        /*0bee*/ 	.byte	0xff
	.zero		1


	//   ....[176]....
        /*0bf0*/ 	.word	0x00006a70
        /*0bf4*/ 	.word	0x00000000
        /*0bf8*/ 	.word	0x00000000
        /*0bfc*/ 	.short	0x0101
        /*0bfe*/ 	.byte	0xff
	.zero		1


	//   ....[177]....
        /*0c00*/ 	.word	0x00007430
        /*0c04*/ 	.word	0x000000ff
        /*0c08*/ 	.word	0x00000240
        /*0c0c*/ 	.short	0x010a
        /*0c0e*/ 	.byte	0x39
	.zero		1


	//   ....[178]....
        /*0c10*/ 	.word	0x00007440
        /*0c14*/ 	.word	0x00000052
        /*0c18*/ 	.word	0x00000280
        /*0c1c*/ 	.short	0x010a
        /*0c1e*/ 	.byte	0xff
	.zero		1


	//   ....[179]....
        /*0c20*/ 	.word	0x00007590
        /*0c24*/ 	.word	0x000000ff
        /*0c28*/ 	.word	0x00000240
        /*0c2c*/ 	.short	0x010a
        /*0c2e*/ 	.byte	0x39
	.zero		1


	//   ....[180]....
        /*0c30*/ 	.word	0x00007670
        /*0c34*/ 	.word	0x000000ff
        /*0c38*/ 	.word	0x00000000
        /*0c3c*/ 	.short	0x0101
        /*0c3e*/ 	.byte	0x04
	.zero		1


	//   ....[181]....
        /*0c40*/ 	.word	0x000076d0
        /*0c44*/ 	.word	0x00000052
        /*0c48*/ 	.word	0x00000280
        /*0c4c*/ 	.short	0x010a
        /*0c4e*/ 	.byte	0xff
	.zero		1


	//   ....[182]....
        /*0c50*/ 	.word	0x00007ab0
        /*0c54*/ 	.word	0x00000052
        /*0c58*/ 	.word	0x00000000
        /*0c5c*/ 	.short	0x0101
        /*0c5e*/ 	.byte	0xff
	.zero		1


	//   ....[183]....
        /*0c60*/ 	.word	0x00008300
        /*0c64*/ 	.word	0x00000000
        /*0c68*/ 	.word	0x000002d0
        /*0c6c*/ 	.short	0x010a
        /*0c6e*/ 	.byte	0xff
	.zero		1


	//   ....[184]....
        /*0c70*/ 	.word	0x00008360
        /*0c74*/ 	.word	0x00000000
        /*0c78*/ 	.word	0x00000120
        /*0c7c*/ 	.short	0x010a
        /*0c7e*/ 	.byte	0xff
	.zero		1


	//   ....[185]....
        /*0c80*/ 	.word	0x000083c0
        /*0c84*/ 	.word	0x00000000
        /*0c88*/ 	.word	0x00000120
        /*0c8c*/ 	.short	0x010a
        /*0c8e*/ 	.byte	0xff
	.zero		1


	//   ....[186]....
        /*0c90*/ 	.word	0x00008410
        /*0c94*/ 	.word	0x00000003
        /*0c98*/ 	.word	0x00000260
        /*0c9c*/ 	.short	0x010a
        /*0c9e*/ 	.byte	0xff
	.zero		1


	//   ....[187]....
        /*0ca0*/ 	.word	0x00008470
        /*0ca4*/ 	.word	0x00000000
        /*0ca8*/ 	.word	0x00000000
        /*0cac*/ 	.short	0x010a
        /*0cae*/ 	.byte	0xff
	.zero		1


	//   ....[188]....
        /*0cb0*/ 	.word	0x000084d0
        /*0cb4*/ 	.word	0x00000000
        /*0cb8*/ 	.word	0x00000000
        /*0cbc*/ 	.short	0x010a
        /*0cbe*/ 	.byte	0xff
	.zero		1


	//   ....[189]....
        /*0cc0*/ 	.word	0x00008530
        /*0cc4*/ 	.word	0x00000000
        /*0cc8*/ 	.word	0x00000000
        /*0ccc*/ 	.short	0x010a
        /*0cce*/ 	.byte	0xff
	.zero		1


	//   ....[190]....
        /*0cd0*/ 	.word	0x00008590
        /*0cd4*/ 	.word	0x00000000
        /*0cd8*/ 	.word	0x00000000
        /*0cdc*/ 	.short	0x010a
        /*0cde*/ 	.byte	0xff
	.zero		1


	//   ....[191]....
        /*0ce0*/ 	.word	0x000085f0
        /*0ce4*/ 	.word	0x00000000
        /*0ce8*/ 	.word	0x00000000
        /*0cec*/ 	.short	0x010a
        /*0cee*/ 	.byte	0xff
	.zero		1


	//   ....[192]....
        /*0cf0*/ 	.word	0x00008650
        /*0cf4*/ 	.word	0x00000000
        /*0cf8*/ 	.word	0x00000000
        /*0cfc*/ 	.short	0x010a
        /*0cfe*/ 	.byte	0xff
	.zero		1


	//   ....[193]....
        /*0d00*/ 	.word	0x000086b0
        /*0d04*/ 	.word	0x00000000
        /*0d08*/ 	.word	0x00000000
        /*0d0c*/ 	.short	0x010a
        /*0d0e*/ 	.byte	0xff
	.zero		1


	//   ....[194]....
        /*0d10*/ 	.word	0x00008710
        /*0d14*/ 	.word	0x00000000
        /*0d18*/ 	.word	0x00000000
        /*0d1c*/ 	.short	0x010a
        /*0d1e*/ 	.byte	0xff
	.zero		1


	//   ....[195]....
        /*0d20*/ 	.word	0x00008770
        /*0d24*/ 	.word	0x00000000
        /*0d28*/ 	.word	0x00000000
        /*0d2c*/ 	.short	0x010a
        /*0d2e*/ 	.byte	0xff
	.zero		1


	//   ....[196]....
        /*0d30*/ 	.word	0x000087d0
        /*0d34*/ 	.word	0x00000000
        /*0d38*/ 	.word	0x00000000
        /*0d3c*/ 	.short	0x010a
        /*0d3e*/ 	.byte	0xff
	.zero		1


	//   ....[197]....
        /*0d40*/ 	.word	0x00008830
        /*0d44*/ 	.word	0x00000000
        /*0d48*/ 	.word	0x00000000
        /*0d4c*/ 	.short	0x010a
        /*0d4e*/ 	.byte	0xff
	.zero		1


	//   ....[198]....
        /*0d50*/ 	.word	0x00008890
        /*0d54*/ 	.word	0x00000000
        /*0d58*/ 	.word	0x00000000
        /*0d5c*/ 	.short	0x010a
        /*0d5e*/ 	.byte	0xff
	.zero		1


	//   ....[199]....
        /*0d60*/ 	.word	0x000088f0
        /*0d64*/ 	.word	0x00000000
        /*0d68*/ 	.word	0x00000000
        /*0d6c*/ 	.short	0x010a
        /*0d6e*/ 	.byte	0xff
	.zero		1


	//   ....[200]....
        /*0d70*/ 	.word	0x00008950
        /*0d74*/ 	.word	0x00000000
        /*0d78*/ 	.word	0x00000000
        /*0d7c*/ 	.short	0x010a
        /*0d7e*/ 	.byte	0xff
	.zero		1


	//   ....[201]....
        /*0d80*/ 	.word	0x000089b0
        /*0d84*/ 	.word	0x00000000
        /*0d88*/ 	.word	0x00000000
        /*0d8c*/ 	.short	0x010a
        /*0d8e*/ 	.byte	0xff
	.zero		1


	//   ....[202]....
        /*0d90*/ 	.word	0x00008a10
        /*0d94*/ 	.word	0x00000000
        /*0d98*/ 	.word	0x00000000
        /*0d9c*/ 	.short	0x010a
        /*0d9e*/ 	.byte	0xff
	.zero		1


	//   ....[203]....
        /*0da0*/ 	.word	0x00008a70
        /*0da4*/ 	.word	0x00000000
        /*0da8*/ 	.word	0x00000000
        /*0dac*/ 	.short	0x010a
        /*0dae*/ 	.byte	0xff
	.zero		1


	//   ....[204]....
        /*0db0*/ 	.word	0x00008ad0
        /*0db4*/ 	.word	0x00000000
        /*0db8*/ 	.word	0x00000000
        /*0dbc*/ 	.short	0x010a
        /*0dbe*/ 	.byte	0xff
	.zero		1


	//   ....[205]....
        /*0dc0*/ 	.word	0x00008b30
        /*0dc4*/ 	.word	0x00000000
        /*0dc8*/ 	.word	0x00000000
        /*0dcc*/ 	.short	0x010a
        /*0dce*/ 	.byte	0xff
	.zero		1


	//   ....[206]....
        /*0dd0*/ 	.word	0x00008b90
        /*0dd4*/ 	.word	0x00000000
        /*0dd8*/ 	.word	0x00000000
        /*0ddc*/ 	.short	0x010a
        /*0dde*/ 	.byte	0xff
	.zero		1


	//   ....[207]....
        /*0de0*/ 	.word	0x00008bf0
        /*0de4*/ 	.word	0x00000000
        /*0de8*/ 	.word	0x00000000
        /*0dec*/ 	.short	0x010a
        /*0dee*/ 	.byte	0xff
	.zero		1


	//   ....[208]....
        /*0df0*/ 	.word	0x00008c50
        /*0df4*/ 	.word	0x00000000
        /*0df8*/ 	.word	0x00000000
        /*0dfc*/ 	.short	0x010a
        /*0dfe*/ 	.byte	0xff
	.zero		1


	//   ....[209]....
        /*0e00*/ 	.word	0x00008cb0
        /*0e04*/ 	.word	0x00000000
        /*0e08*/ 	.word	0x00000000
        /*0e0c*/ 	.short	0x010a
        /*0e0e*/ 	.byte	0xff
	.zero		1


	//   ....[210]....
        /*0e10*/ 	.word	0x00008d10
        /*0e14*/ 	.word	0x00000000
        /*0e18*/ 	.word	0x00000000
        /*0e1c*/ 	.short	0x010a
        /*0e1e*/ 	.byte	0xff
	.zero		1


	//   ....[211]....
        /*0e20*/ 	.word	0x00008d70
        /*0e24*/ 	.word	0x00000000
        /*0e28*/ 	.word	0x00000000
        /*0e2c*/ 	.short	0x010a
        /*0e2e*/ 	.byte	0xff
	.zero		1


	//   ....[212]....
        /*0e30*/ 	.word	0x00008dd0
        /*0e34*/ 	.word	0x00000000
        /*0e38*/ 	.word	0x00000000
        /*0e3c*/ 	.short	0x010a
        /*0e3e*/ 	.byte	0xff
	.zero		1


	//   ....[213]....
        /*0e40*/ 	.word	0x00008e30
        /*0e44*/ 	.word	0x00000000
        /*0e48*/ 	.word	0x00000000
        /*0e4c*/ 	.short	0x010a
        /*0e4e*/ 	.byte	0xff
	.zero		1


	//   ....[214]....
        /*0e50*/ 	.word	0x00008e90
        /*0e54*/ 	.word	0x00000000
        /*0e58*/ 	.word	0x00000000
        /*0e5c*/ 	.short	0x010a
        /*0e5e*/ 	.byte	0xff
	.zero		1


	//   ....[215]....
        /*0e60*/ 	.word	0x00008ef0
        /*0e64*/ 	.word	0x00000000
        /*0e68*/ 	.word	0x00000000
        /*0e6c*/ 	.short	0x010a
        /*0e6e*/ 	.byte	0xff
	.zero		1


	//   ....[216]....
        /*0e70*/ 	.word	0x00008f50
        /*0e74*/ 	.word	0x00000000
        /*0e78*/ 	.word	0x00000000
        /*0e7c*/ 	.short	0x010a
        /*0e7e*/ 	.byte	0xff
	.zero		1


	//   ....[217]....
        /*0e80*/ 	.word	0x00008fb0
        /*0e84*/ 	.word	0x00000000
        /*0e88*/ 	.word	0x00000000
        /*0e8c*/ 	.short	0x010a
        /*0e8e*/ 	.byte	0xff
	.zero		1


	//   ....[218]....
        /*0e90*/ 	.word	0x00009010
        /*0e94*/ 	.word	0x00000000
        /*0e98*/ 	.word	0x00000000
        /*0e9c*/ 	.short	0x010a
        /*0e9e*/ 	.byte	0xff
	.zero		1


	//   ....[219]....
        /*0ea0*/ 	.word	0x00009070
        /*0ea4*/ 	.word	0x00000000
        /*0ea8*/ 	.word	0x00000000
        /*0eac*/ 	.short	0x010a
        /*0eae*/ 	.byte	0xff
	.zero		1


	//   ....[220]....
        /*0eb0*/ 	.word	0x000090d0
        /*0eb4*/ 	.word	0x00000000
        /*0eb8*/ 	.word	0x00000000
        /*0ebc*/ 	.short	0x010a
        /*0ebe*/ 	.byte	0xff
	.zero		1


	//   ....[221]....
        /*0ec0*/ 	.word	0x00009130
        /*0ec4*/ 	.word	0x00000000
        /*0ec8*/ 	.word	0x00000000
        /*0ecc*/ 	.short	0x010a
        /*0ece*/ 	.byte	0xff
	.zero		1


	//   ....[222]....
        /*0ed0*/ 	.word	0x00009180
        /*0ed4*/ 	.word	0x00000002
        /*0ed8*/ 	.word	0x000002c0
        /*0edc*/ 	.short	0x010a
        /*0ede*/ 	.byte	0xff
	.zero		1


	//   ....[223]....
        /*0ee0*/ 	.word	0x000091e0
        /*0ee4*/ 	.word	0x00000002
        /*0ee8*/ 	.word	0x00000270
        /*0eec*/ 	.short	0x010a
        /*0eee*/ 	.byte	0xff
	.zero		1


	//   ....[224]....
        /*0ef0*/ 	.word	0x00009230
        /*0ef4*/ 	.word	0x00000002
        /*0ef8*/ 	.word	0x00000260
        /*0efc*/ 	.short	0x010a
        /*0efe*/ 	.byte	0xff
	.zero		1


	//   ....[225]....
        /*0f00*/ 	.word	0x00009290
        /*0f04*/ 	.word	0x00000000
        /*0f08*/ 	.word	0x00000270
        /*0f0c*/ 	.short	0x010a
        /*0f0e*/ 	.byte	0xff
	.zero		1


	//   ....[226]....
        /*0f10*/ 	.word	0x000092f0
        /*0f14*/ 	.word	0x00000005
        /*0f18*/ 	.word	0x00000008
        /*0f1c*/ 	.short	0x010a
        /*0f1e*/ 	.byte	0xff
	.zero		1


	//   ....[227]....
        /*0f20*/ 	.word	0x000093e0
        /*0f24*/ 	.word	0x00000000
        /*0f28*/ 	.word	0x00000008
        /*0f2c*/ 	.short	0x010a
        /*0f2e*/ 	.byte	0xff
	.zero		1


	//   ....[228]....
        /*0f30*/ 	.word	0x00009430
        /*0f34*/ 	.word	0x00000000
        /*0f38*/ 	.word	0x00000260
        /*0f3c*/ 	.short	0x010a
        /*0f3e*/ 	.byte	0xff
	.zero		1


	//   ....[229]....
        /*0f40*/ 	.word	0x00009490
        /*0f44*/ 	.word	0x00000000
        /*0f48*/ 	.word	0x000002a0
        /*0f4c*/ 	.short	0x010a
        /*0f4e*/ 	.byte	0xff
	.zero		1


	//   ....[230]....
        /*0f50*/ 	.word	0x000094f0
        /*0f54*/ 	.word	0x00000000
        /*0f58*/ 	.word	0x00000000
        /*0f5c*/ 	.short	0x010a
        /*0f5e*/ 	.byte	0xff
	.zero		1


	//   ....[231]....
        /*0f60*/ 	.word	0x00009550
        /*0f64*/ 	.word	0x00000000
        /*0f68*/ 	.word	0x00000000
        /*0f6c*/ 	.short	0x010a
        /*0f6e*/ 	.byte	0xff
	.zero		1


	//   ....[232]....
        /*0f70*/ 	.word	0x000095b0
        /*0f74*/ 	.word	0x00000000
        /*0f78*/ 	.word	0x00000000
        /*0f7c*/ 	.short	0x010a
        /*0f7e*/ 	.byte	0xff
	.zero		1


	//   ....[233]....
        /*0f80*/ 	.word	0x00009610
        /*0f84*/ 	.word	0x00000000
        /*0f88*/ 	.word	0x00000000
        /*0f8c*/ 	.short	0x010a
        /*0f8e*/ 	.byte	0xff
	.zero		1


	//   ....[234]....
        /*0f90*/ 	.word	0x00009670
        /*0f94*/ 	.word	0x00000000
        /*0f98*/ 	.word	0x000002e0
        /*0f9c*/ 	.short	0x010a
        /*0f9e*/ 	.byte	0xff
	.zero		1


	//   ....[235]....
        /*0fa0*/ 	.word	0x000096c0
        /*0fa4*/ 	.word	0x00000007
        /*0fa8*/ 	.word	0x00000260
        /*0fac*/ 	.short	0x010a
        /*0fae*/ 	.byte	0xff
	.zero		1


	//   ....[236]....
        /*0fb0*/ 	.word	0x00009720
        /*0fb4*/ 	.word	0x00000000
        /*0fb8*/ 	.word	0x00000258
        /*0fbc*/ 	.short	0x010a
        /*0fbe*/ 	.byte	0xff
	.zero		1


	//   ....[237]....
        /*0fc0*/ 	.word	0x00009780
        /*0fc4*/ 	.word	0x00000000
        /*0fc8*/ 	.word	0x00000248
        /*0fcc*/ 	.short	0x010a
        /*0fce*/ 	.byte	0xff
	.zero		1


	//   ....[238]....
        /*0fd0*/ 	.word	0x000097d0
        /*0fd4*/ 	.word	0x00000003
        /*0fd8*/ 	.word	0x00000260
        /*0fdc*/ 	.short	0x010a
        /*0fde*/ 	.byte	0xff
	.zero		1


	//   ....[239]....
        /*0fe0*/ 	.word	0x00009830
        /*0fe4*/ 	.word	0x00000000
        /*0fe8*/ 	.word	0x00000240
        /*0fec*/ 	.short	0x010a
        /*0fee*/ 	.byte	0xff
	.zero		1


	//   ....[240]....
        /*0ff0*/ 	.word	0x00009880
        /*0ff4*/ 	.word	0x00000052
        /*0ff8*/ 	.word	0x00000280
        /*0ffc*/ 	.short	0x010a
        /*0ffe*/ 	.byte	0xff
	.zero		1


	//----- nvinfo : EIATTR_NUM_MBARRIERS
	.align		4
.L_47:
        /*1000*/ 	.byte	0x03, 0x38
        /*1002*/ 	.short	0x005d


	//----- nvinfo : EIATTR_EXIT_INSTR_OFFSETS
	.align		4
        /*1004*/ 	.byte	0x04, 0x1c
        /*1006*/ 	.short	(.L_49 - .L_48)


	//   ....[0]....
.L_48:
        /*1008*/ 	.word	0x00004230


	//   ....[1]....
        /*100c*/ 	.word	0x00004720


	//   ....[2]....
        /*1010*/ 	.word	0x00004780


	//   ....[3]....
        /*1014*/ 	.word	0x00005a20


	//   ....[4]....
        /*1018*/ 	.word	0x000065d0


	//   ....[5]....
        /*101c*/ 	.word	0x00006610


	//   ....[6]....
        /*1020*/ 	.word	0x000082f0


	//----- nvinfo : EIATTR_MAX_THREADS
	.align		4
.L_49:
        /*1024*/ 	.byte	0x04, 0x05
        /*1026*/ 	.short	(.L_51 - .L_50)
.L_50:
        /*1028*/ 	.word	0x00000100
        /*102c*/ 	.word	0x00000001
        /*1030*/ 	.word	0x00000001


	//----- nvinfo : EIATTR_CRS_STACK_SIZE
	.align		4
.L_51:
        /*1034*/ 	.byte	0x04, 0x1e
        /*1036*/ 	.short	(.L_53 - .L_52)
.L_52:
        /*1038*/ 	.word	0x00000000


	//----- nvinfo : EIATTR_CBANK_PARAM_SIZE
	.align		4
.L_53:
        /*103c*/ 	.byte	0x03, 0x19
        /*103e*/ 	.short	0x0800


	//----- nvinfo : EIATTR_PARAM_CBANK
	.align		4
        /*1040*/ 	.byte	0x04, 0x0a
        /*1042*/ 	.short	(.L_55 - .L_54)
	.align		4
.L_54:
        /*1044*/ 	.word	index@(.nv.constant0._ZN7cutlass13device_kernelINS_4gemm6kernel13GemmUniversalIN4cute5tupleIJiiiiEEENS1_10collective13CollectiveMmaINS1_35MainloopSm100TmaUmmaWarpSpecializedILi36ELi2ELi4ENS5_IJNS4_1CILi4EEESB_NSA_ILi1EEEEEEEENS5_IJNSA_ILi128EEENSA_ILi64EEESG_EEENS_12float_e5m2_tENS5_IJlSC_lEEESI_SJ_NS4_8TiledMMAINS4_8MMA_AtomIJNS4_10MMA_TraitsINS4_25SM100_MMA_F8F6F4_2x1SM_SSEJSI_SI_fSF_SG_NS4_17integral_constantINS4_4UMMA5MajorELSQ_0EEESR_NSO_INSP_7ScaleInELSS_0EEEST_EEEEEENS4_6LayoutINS5_IJSC_SC_SC_EEENS5_IJNSA_ILi0EEESY_SY_EEEEENS5_IJNS4_10UnderscoreES11_S11_EEEEENS4_28SM100_TMA_2SM_LOAD_MULTICASTENS4_14ComposedLayoutINS4_7SwizzleILi2ELi4ELi3EEENS4_18smem_ptr_flag_bitsILi8EEENSW_INS5_IJNSA_ILi8EEESG_EEENS5_IJSG_SC_EEEEEEEvNS4_8identityES14_S1E_vS1F_EENS_8epilogue10collective18CollectiveEpilogueINS1H_23Sm100TmaWarpSpecializedILi1ELi1ELi32ELb0ELb0EEEJNS5_IJSG_SG_SG_EEENS5_IJNSW_ISG_SC_EES1N_EEESI_SJ_SI_SJ_NS1H_6fusion15FusionCallbacksIS1L_NS1P_17LinearCombinationISI_fSI_fLNS_15FloatRoundStyleE2EEES1M_S1O_JEEENS4_5SM1004TMEM4LOAD26SM100_TMEM_LOAD_32dp32b32xENS4_13SM90_TMA_LOADES1E_NS4_39AutoVectorizingCopyWithAssumedAlignmentILi128EEENS4_14SM90_TMA_STOREES1E_S21_S21_EEEvvEEEEvNT_6ParamsE)
        /*1048*/ 	.short	0x0380
        /*104a*/ 	.short	0x0800


	//----- nvinfo : EIATTR_SW_WAR
	.align		4
.L_55:
        /*104c*/ 	.byte	0x04, 0x36
        /*104e*/ 	.short	(.L_57 - .L_56)
.L_56:
        /*1050*/ 	.word	0x00000008
.L_57:


//--------------------- .nv.callgraph             --------------------------
	.section	.nv.callgraph,"",@"SHT_CUDA_CALLGRAPH"
	.align	4
	.sectionentsize	8
	.align		4
        /*0000*/ 	.word	0x00000000
	.align		4
        /*0004*/ 	.word	0xffffffff
	.align		4
        /*0008*/ 	.word	index@(_ZN7cutlass13device_kernelINS_4gemm6kernel13GemmUniversalIN4cute5tupleIJiiiiEEENS1_10collective13CollectiveMmaINS1_35MainloopSm100TmaUmmaWarpSpecializedILi36ELi2ELi4ENS5_IJNS4_1CILi4EEESB_NSA_ILi1EEEEEEEENS5_IJNSA_ILi128EEENSA_ILi64EEESG_EEENS_12float_e5m2_tENS5_IJlSC_lEEESI_SJ_NS4_8TiledMMAINS4_8MMA_AtomIJNS4_10MMA_TraitsINS4_25SM100_MMA_F8F6F4_2x1SM_SSEJSI_SI_fSF_SG_NS4_17integral_constantINS4_4UMMA5MajorELSQ_0EEESR_NSO_INSP_7ScaleInELSS_0EEEST_EEEEEENS4_6LayoutINS5_IJSC_SC_SC_EEENS5_IJNSA_ILi0EEESY_SY_EEEEENS5_IJNS4_10UnderscoreES11_S11_EEEEENS4_28SM100_TMA_2SM_LOAD_MULTICASTENS4_14ComposedLayoutINS4_7SwizzleILi2ELi4ELi3EEENS4_18smem_ptr_flag_bitsILi8EEENSW_INS5_IJNSA_ILi8EEESG_EEENS5_IJSG_SC_EEEEEEEvNS4_8identityES14_S1E_vS1F_EENS_8epilogue10collective18CollectiveEpilogueINS1H_23Sm100TmaWarpSpecializedILi1ELi1ELi32ELb0ELb0EEEJNS5_IJSG_SG_SG_EEENS5_IJNSW_ISG_SC_EES1N_EEESI_SJ_SI_SJ_NS1H_6fusion15FusionCallbacksIS1L_NS1P_17LinearCombinationISI_fSI_fLNS_15FloatRoundStyleE2EEES1M_S1O_JEEENS4_5SM1004TMEM4LOAD26SM100_TMEM_LOAD_32dp32b32xENS4_13SM90_TMA_LOADES1E_NS4_39AutoVectorizingCopyWithAssumedAlignmentILi128EEENS4_14SM90_TMA_STOREES1E_S21_S21_EEEvvEEEEvNT_6ParamsE)
	.align		4
        /*000c*/ 	.word	index@(__assertfail)
	.align		4
        /*0010*/ 	.word	0x00000000
	.align		4
        /*0014*/ 	.word	0xfffffffe
	.align		4
        /*0018*/ 	.word	0x00000000
	.align		4
        /*001c*/ 	.word	0xfffffffd
	.align		4
        /*0020*/ 	.word	0x00000000
	.align		4
        /*0024*/ 	.word	0xfffffffc


//--------------------- .nv.constant4             --------------------------
	.section	.nv.constant4,"a",@progbits
	.align	8
	.align		8
.nv.constant4:
        /*0000*/ 	.dword	__assertfail
	.align		8
        /*0008*/ 	.dword	__unnamed_1
	.align		8
        /*0010*/ 	.dword	__unnamed_2
	.align		8
        /*0018*/ 	.dword	_ZN40_INTERNAL_3302aea7_4_k_cu_a7388018_314434cuda3std3__45__cpo5beginE
	.align		8
        /*0020*/ 	.dword	_ZN40_INTERNAL_3302aea7_4_k_cu_a7388018_314434cuda3std3__45__cpo3endE
	.align		8
        /*0028*/ 	.dword	_ZN40_INTERNAL_3302aea7_4_k_cu_a7388018_314434cuda3std3__45__cpo6cbeginE
	.align		8
        /*0030*/ 	.dword	_ZN40_INTERNAL_3302aea7_4_k_cu_a7388018_314434cuda3std3__45__cpo4cendE
	.align		8
        /*0038*/ 	.dword	_ZN40_INTERNAL_3302aea7_4_k_cu_a7388018_314434cuda3std3__442_GLOBAL__N__3302aea7_4_k_cu_a7388018_314436ignoreE
	.align		8
        /*0040*/ 	.dword	_ZN40_INTERNAL_3302aea7_4_k_cu_a7388018_314434cuda3std3__419piecewise_constructE
	.align		8
        /*0048*/ 	.dword	_ZN40_INTERNAL_3302aea7_4_k_cu_a7388018_314434cuda3std3__48in_placeE
	.align		8
        /*0050*/ 	.dword	_ZN40_INTERNAL_3302aea7_4_k_cu_a7388018_314434cuda3std6ranges3__45__cpo4swapE
	.align		8
        /*0058*/ 	.dword	_ZN40_INTERNAL_3302aea7_4_k_cu_a7388018_314434cuda3std6ranges3__45__cpo9iter_moveE
	.align		8
        /*0060*/ 	.dword	_ZN40_INTERNAL_3302aea7_4_k_cu_a7388018_314434cute7productE
	.align		8
        /*0068*/ 	.dword	_ZN40_INTERNAL_3302aea7_4_k_cu_a7388018_314434cute1_E
	.align		8
        /*0070*/ 	.dword	$str$25
	.align		8
        /*0078*/ 	.dword	$str$26
	.align		8
        /*0080*/ 	.dword	$str$27
	.align		8
        /*0088*/ 	.dword	$str$28


//--------------------- .text._ZN7cutlass13device_kernelINS_4gemm6kernel13GemmUniversalIN4cute5tupleIJiiiiEEENS1_10collective13CollectiveMmaINS1_35MainloopSm100TmaUmmaWarpSpecializedILi36ELi2ELi4ENS5_IJNS4_1CILi4EEESB_NSA_ILi1EEEEEEEENS5_IJNSA_ILi128EEENSA_ILi64EEESG_EEENS_12float_e5m2_tENS5_IJlSC_lEEESI_SJ_NS4_8TiledMMAINS4_8MMA_AtomIJNS4_10MMA_TraitsINS4_25SM100_MMA_F8F6F4_2x1SM_SSEJSI_SI_fSF_SG_NS4_17integral_constantINS4_4UMMA5MajorELSQ_0EEESR_NSO_INSP_7ScaleInELSS_0EEEST_EEEEEENS4_6LayoutINS5_IJSC_SC_SC_EEENS5_IJNSA_ILi0EEESY_SY_EEEEENS5_IJNS4_10UnderscoreES11_S11_EEEEENS4_28SM100_TMA_2SM_LOAD_MULTICASTENS4_14ComposedLayoutINS4_7SwizzleILi2ELi4ELi3EEENS4_18smem_ptr_flag_bitsILi8EEENSW_INS5_IJNSA_ILi8EEESG_EEENS5_IJSG_SC_EEEEEEEvNS4_8identityES14_S1E_vS1F_EENS_8epilogue10collective18CollectiveEpilogueINS1H_23Sm100TmaWarpSpecializedILi1ELi1ELi32ELb0ELb0EEEJNS5_IJSG_SG_SG_EEENS5_IJNSW_ISG_SC_EES1N_EEESI_SJ_SI_SJ_NS1H_6fusion15FusionCallbacksIS1L_NS1P_17LinearCombinationISI_fSI_fLNS_15FloatRoundStyleE2EEES1M_S1O_JEEENS4_5SM1004TMEM4LOAD26SM100_TMEM_LOAD_32dp32b32xENS4_13SM90_TMA_LOADES1E_NS4_39AutoVectorizingCopyWithAssumedAlignmentILi128EEENS4_14SM90_TMA_STOREES1E_S21_S21_EEEvvEEEEvNT_6ParamsE --------------------------
	.section	.text._ZN7cutlass13device_kernelINS_4gemm6kernel13GemmUniversalIN4cute5tupleIJiiiiEEENS1_10collective13CollectiveMmaINS1_35MainloopSm100TmaUmmaWarpSpecializedILi36ELi2ELi4ENS5_IJNS4_1CILi4EEESB_NSA_ILi1EEEEEEEENS5_IJNSA_ILi128EEENSA_ILi64EEESG_EEENS_12float_e5m2_tENS5_IJlSC_lEEESI_SJ_NS4_8TiledMMAINS4_8MMA_AtomIJNS4_10MMA_TraitsINS4_25SM100_MMA_F8F6F4_2x1SM_SSEJSI_SI_fSF_SG_NS4_17integral_constantINS4_4UMMA5MajorELSQ_0EEESR_NSO_INSP_7ScaleInELSS_0EEEST_EEEEEENS4_6LayoutINS5_IJSC_SC_SC_EEENS5_IJNSA_ILi0EEESY_SY_EEEEENS5_IJNS4_10UnderscoreES11_S11_EEEEENS4_28SM100_TMA_2SM_LOAD_MULTICASTENS4_14ComposedLayoutINS4_7SwizzleILi2ELi4ELi3EEENS4_18smem_ptr_flag_bitsILi8EEENSW_INS5_IJNSA_ILi8EEESG_EEENS5_IJSG_SC_EEEEEEEvNS4_8identityES14_S1E_vS1F_EENS_8epilogue10collective18CollectiveEpilogueINS1H_23Sm100TmaWarpSpecializedILi1ELi1ELi32ELb0ELb0EEEJNS5_IJSG_SG_SG_EEENS5_IJNSW_ISG_SC_EES1N_EEESI_SJ_SI_SJ_NS1H_6fusion15FusionCallbacksIS1L_NS1P_17LinearCombinationISI_fSI_fLNS_15FloatRoundStyleE2EEES1M_S1O_JEEENS4_5SM1004TMEM4LOAD26SM100_TMEM_LOAD_32dp32b32xENS4_13SM90_TMA_LOADES1E_NS4_39AutoVectorizingCopyWithAssumedAlignmentILi128EEENS4_14SM90_TMA_STOREES1E_S21_S21_EEEvvEEEEvNT_6ParamsE,"ax",@progbits
	.align	128
.text._ZN7cutlass13device_kernelINS_4gemm6kernel13GemmUniversalIN4cute5tupleIJiiiiEEENS1_10collective13CollectiveMmaINS1_35MainloopSm100TmaUmmaWarpSpecializedILi36ELi2ELi4ENS5_IJNS4_1CILi4EEESB_NSA_ILi1EEEEEEEENS5_IJNSA_ILi128EEENSA_ILi64EEESG_EEENS_12float_e5m2_tENS5_IJlSC_lEEESI_SJ_NS4_8TiledMMAINS4_8MMA_AtomIJNS4_10MMA_TraitsINS4_25SM100_MMA_F8F6F4_2x1SM_SSEJSI_SI_fSF_SG_NS4_17integral_constantINS4_4UMMA5MajorELSQ_0EEESR_NSO_INSP_7ScaleInELSS_0EEEST_EEEEEENS4_6LayoutINS5_IJSC_SC_SC_EEENS5_IJNSA_ILi0EEESY_SY_EEEEENS5_IJNS4_10UnderscoreES11_S11_EEEEENS4_28SM100_TMA_2SM_LOAD_MULTICASTENS4_14ComposedLayoutINS4_7SwizzleILi2ELi4ELi3EEENS4_18smem_ptr_flag_bitsILi8EEENSW_INS5_IJNSA_ILi8EEESG_EEENS5_IJSG_SC_EEEEEEEvNS4_8identityES14_S1E_vS1F_EENS_8epilogue10collective18CollectiveEpilogueINS1H_23Sm100TmaWarpSpecializedILi1ELi1ELi32ELb0ELb0EEEJNS5_IJSG_SG_SG_EEENS5_IJNSW_ISG_SC_EES1N_EEESI_SJ_SI_SJ_NS1H_6fusion15FusionCallbacksIS1L_NS1P_17LinearCombinationISI_fSI_fLNS_15FloatRoundStyleE2EEES1M_S1O_JEEENS4_5SM1004TMEM4LOAD26SM100_TMEM_LOAD_32dp32b32xENS4_13SM90_TMA_LOADES1E_NS4_39AutoVectorizingCopyWithAssumedAlignmentILi128EEENS4_14SM90_TMA_STOREES1E_S21_S21_EEEvvEEEEvNT_6ParamsE:
        .type           _ZN7cutlass13device_kernelINS_4gemm6kernel13GemmUniversalIN4cute5tupleIJiiiiEEENS1_10collective13CollectiveMmaINS1_35MainloopSm100TmaUmmaWarpSpecializedILi36ELi2ELi4ENS5_IJNS4_1CILi4EEESB_NSA_ILi1EEEEEEEENS5_IJNSA_ILi128EEENSA_ILi64EEESG_EEENS_12float_e5m2_tENS5_IJlSC_lEEESI_SJ_NS4_8TiledMMAINS4_8MMA_AtomIJNS4_10MMA_TraitsINS4_25SM100_MMA_F8F6F4_2x1SM_SSEJSI_SI_fSF_SG_NS4_17integral_constantINS4_4UMMA5MajorELSQ_0EEESR_NSO_INSP_7ScaleInELSS_0EEEST_EEEEEENS4_6LayoutINS5_IJSC_SC_SC_EEENS5_IJNSA_ILi0EEESY_SY_EEEEENS5_IJNS4_10UnderscoreES11_S11_EEEEENS4_28SM100_TMA_2SM_LOAD_MULTICASTENS4_14ComposedLayoutINS4_7SwizzleILi2ELi4ELi3EEENS4_18smem_ptr_flag_bitsILi8EEENSW_INS5_IJNSA_ILi8EEESG_EEENS5_IJSG_SC_EEEEEEEvNS4_8identityES14_S1E_vS1F_EENS_8epilogue10collective18CollectiveEpilogueINS1H_23Sm100TmaWarpSpecializedILi1ELi1ELi32ELb0ELb0EEEJNS5_IJSG_SG_SG_EEENS5_IJNSW_ISG_SC_EES1N_EEESI_SJ_SI_SJ_NS1H_6fusion15FusionCallbacksIS1L_NS1P_17LinearCombinationISI_fSI_fLNS_15FloatRoundStyleE2EEES1M_S1O_JEEENS4_5SM1004TMEM4LOAD26SM100_TMEM_LOAD_32dp32b32xENS4_13SM90_TMA_LOADES1E_NS4_39AutoVectorizingCopyWithAssumedAlignmentILi128EEENS4_14SM90_TMA_STOREES1E_S21_S21_EEEvvEEEEvNT_6ParamsE,@function
        .size           _ZN7cutlass13device_kernelINS_4gemm6kernel13GemmUniversalIN4cute5tupleIJiiiiEEENS1_10collective13CollectiveMmaINS1_35MainloopSm100TmaUmmaWarpSpecializedILi36ELi2ELi4ENS5_IJNS4_1CILi4EEESB_NSA_ILi1EEEEEEEENS5_IJNSA_ILi128EEENSA_ILi64EEESG_EEENS_12float_e5m2_tENS5_IJlSC_lEEESI_SJ_NS4_8TiledMMAINS4_8MMA_AtomIJNS4_10MMA_TraitsINS4_25SM100_MMA_F8F6F4_2x1SM_SSEJSI_SI_fSF_SG_NS4_17integral_constantINS4_4UMMA5MajorELSQ_0EEESR_NSO_INSP_7ScaleInELSS_0EEEST_EEEEEENS4_6LayoutINS5_IJSC_SC_SC_EEENS5_IJNSA_ILi0EEESY_SY_EEEEENS5_IJNS4_10UnderscoreES11_S11_EEEEENS4_28SM100_TMA_2SM_LOAD_MULTICASTENS4_14ComposedLayoutINS4_7SwizzleILi2ELi4ELi3EEENS4_18smem_ptr_flag_bitsILi8EEENSW_INS5_IJNSA_ILi8EEESG_EEENS5_IJSG_SC_EEEEEEEvNS4_8identityES14_S1E_vS1F_EENS_8epilogue10collective18CollectiveEpilogueINS1H_23Sm100TmaWarpSpecializedILi1ELi1ELi32ELb0ELb0EEEJNS5_IJSG_SG_SG_EEENS5_IJNSW_ISG_SC_EES1N_EEESI_SJ_SI_SJ_NS1H_6fusion15FusionCallbacksIS1L_NS1P_17LinearCombinationISI_fSI_fLNS_15FloatRoundStyleE2EEES1M_S1O_JEEENS4_5SM1004TMEM4LOAD26SM100_TMEM_LOAD_32dp32b32xENS4_13SM90_TMA_LOADES1E_NS4_39AutoVectorizingCopyWithAssumedAlignmentILi128EEENS4_14SM90_TMA_STOREES1E_S21_S21_EEEvvEEEEvNT_6ParamsE,(.L_x_246 - _ZN7cutlass13device_kernelINS_4gemm6kernel13GemmUniversalIN4cute5tupleIJiiiiEEENS1_10collective13CollectiveMmaINS1_35MainloopSm100TmaUmmaWarpSpecializedILi36ELi2ELi4ENS5_IJNS4_1CILi4EEESB_NSA_ILi1EEEEEEEENS5_IJNSA_ILi128EEENSA_ILi64EEESG_EEENS_12float_e5m2_tENS5_IJlSC_lEEESI_SJ_NS4_8TiledMMAINS4_8MMA_AtomIJNS4_10MMA_TraitsINS4_25SM100_MMA_F8F6F4_2x1SM_SSEJSI_SI_fSF_SG_NS4_17integral_constantINS4_4UMMA5MajorELSQ_0EEESR_NSO_INSP_7ScaleInELSS_0EEEST_EEEEEENS4_6LayoutINS5_IJSC_SC_SC_EEENS5_IJNSA_ILi0EEESY_SY_EEEEENS5_IJNS4_10UnderscoreES11_S11_EEEEENS4_28SM100_TMA_2SM_LOAD_MULTICASTENS4_14ComposedLayoutINS4_7SwizzleILi2ELi4ELi3EEENS4_18smem_ptr_flag_bitsILi8EEENSW_INS5_IJNSA_ILi8EEESG_EEENS5_IJSG_SC_EEEEEEEvNS4_8identityES14_S1E_vS1F_EENS_8epilogue10collective18CollectiveEpilogueINS1H_23Sm100TmaWarpSpecializedILi1ELi1ELi32ELb0ELb0EEEJNS5_IJSG_SG_SG_EEENS5_IJNSW_ISG_SC_EES1N_EEESI_SJ_SI_SJ_NS1H_6fusion15FusionCallbacksIS1L_NS1P_17LinearCombinationISI_fSI_fLNS_15FloatRoundStyleE2EEES1M_S1O_JEEENS4_5SM1004TMEM4LOAD26SM100_TMEM_LOAD_32dp32b32xENS4_13SM90_TMA_LOADES1E_NS4_39AutoVectorizingCopyWithAssumedAlignmentILi128EEENS4_14SM90_TMA_STOREES1E_S21_S21_EEEvvEEEEvNT_6ParamsE)
        .other          _ZN7cutlass13device_kernelINS_4gemm6kernel13GemmUniversalIN4cute5tupleIJiiiiEEENS1_10collective13CollectiveMmaINS1_35MainloopSm100TmaUmmaWarpSpecializedILi36ELi2ELi4ENS5_IJNS4_1CILi4EEESB_NSA_ILi1EEEEEEEENS5_IJNSA_ILi128EEENSA_ILi64EEESG_EEENS_12float_e5m2_tENS5_IJlSC_lEEESI_SJ_NS4_8TiledMMAINS4_8MMA_AtomIJNS4_10MMA_TraitsINS4_25SM100_MMA_F8F6F4_2x1SM_SSEJSI_SI_fSF_SG_NS4_17integral_constantINS4_4UMMA5MajorELSQ_0EEESR_NSO_INSP_7ScaleInELSS_0EEEST_EEEEEENS4_6LayoutINS5_IJSC_SC_SC_EEENS5_IJNSA_ILi0EEESY_SY_EEEEENS5_IJNS4_10UnderscoreES11_S11_EEEEENS4_28SM100_TMA_2SM_LOAD_MULTICASTENS4_14ComposedLayoutINS4_7SwizzleILi2ELi4ELi3EEENS4_18smem_ptr_flag_bitsILi8EEENSW_INS5_IJNSA_ILi8EEESG_EEENS5_IJSG_SC_EEEEEEEvNS4_8identityES14_S1E_vS1F_EENS_8epilogue10collective18CollectiveEpilogueINS1H_23Sm100TmaWarpSpecializedILi1ELi1ELi32ELb0ELb0EEEJNS5_IJSG_SG_SG_EEENS5_IJNSW_ISG_SC_EES1N_EEESI_SJ_SI_SJ_NS1H_6fusion15FusionCallbacksIS1L_NS1P_17LinearCombinationISI_fSI_fLNS_15FloatRoundStyleE2EEES1M_S1O_JEEENS4_5SM1004TMEM4LOAD26SM100_TMEM_LOAD_32dp32b32xENS4_13SM90_TMA_LOADES1E_NS4_39AutoVectorizingCopyWithAssumedAlignmentILi128EEENS4_14SM90_TMA_STOREES1E_S21_S21_EEEvvEEEEvNT_6ParamsE,@"STO_CUDA_ENTRY STV_DEFAULT"
_ZN7cutlass13device_kernelINS_4gemm6kernel13GemmUniversalIN4cute5tupleIJiiiiEEENS1_10collective13CollectiveMmaINS1_35MainloopSm100TmaUmmaWarpSpecializedILi36ELi2ELi4ENS5_IJNS4_1CILi4EEESB_NSA_ILi1EEEEEEEENS5_IJNSA_ILi128EEENSA_ILi64EEESG_EEENS_12float_e5m2_tENS5_IJlSC_lEEESI_SJ_NS4_8TiledMMAINS4_8MMA_AtomIJNS4_10MMA_TraitsINS4_25SM100_MMA_F8F6F4_2x1SM_SSEJSI_SI_fSF_SG_NS4_17integral_constantINS4_4UMMA5MajorELSQ_0EEESR_NSO_INSP_7ScaleInELSS_0EEEST_EEEEEENS4_6LayoutINS5_IJSC_SC_SC_EEENS5_IJNSA_ILi0EEESY_SY_EEEEENS5_IJNS4_10UnderscoreES11_S11_EEEEENS4_28SM100_TMA_2SM_LOAD_MULTICASTENS4_14ComposedLayoutINS4_7SwizzleILi2ELi4ELi3EEENS4_18smem_ptr_flag_bitsILi8EEENSW_INS5_IJNSA_ILi8EEESG_EEENS5_IJSG_SC_EEEEEEEvNS4_8identityES14_S1E_vS1F_EENS_8epilogue10collective18CollectiveEpilogueINS1H_23Sm100TmaWarpSpecializedILi1ELi1ELi32ELb0ELb0EEEJNS5_IJSG_SG_SG_EEENS5_IJNSW_ISG_SC_EES1N_EEESI_SJ_SI_SJ_NS1H_6fusion15FusionCallbacksIS1L_NS1P_17LinearCombinationISI_fSI_fLNS_15FloatRoundStyleE2EEES1M_S1O_JEEENS4_5SM1004TMEM4LOAD26SM100_TMEM_LOAD_32dp32b32xENS4_13SM90_TMA_LOADES1E_NS4_39AutoVectorizingCopyWithAssumedAlignmentILi128EEENS4_14SM90_TMA_STOREES1E_S21_S21_EEEvvEEEEvNT_6ParamsE:
[----:B------:R-:W1:Y:S01]  /*0000*/  LDC R1, c[0x0][0x37c] ;  /* 0x0000df00ff017b82 */ /* 0x000e620000000800 */
[----:B------:R-:W2:Y:S01]  /*0010*/  S2R R69, SR_TID.X ;  /* 0x0000000000457919 */ /* 0x000ea20000002100 */
[----:B------:R-:W3:Y:S06]  /*0020*/  LDCU.64 UR6, c[0x0][0x890] ;  /* 0x00011200ff0677ac */ /* 0x000eec0008000a00 */
[----:B------:R-:W4:Y:S01]  /*0030*/  S2UR UR54, SR_CgaCtaId ;  /* 0x00000000003679c3 */ /* 0x000f220000008800 */
[----:B------:R-:W-:Y:S01]  /*0040*/  PRMT R80, RZ, 0x7610, R80 ;  /* 0x00007610ff507816 */ /* 0x000fe20000000050 */
[----:B------:R-:W1:Y:S01]  /*0050*/  LDCU.64 UR52, c[0x0][0x358] ;  /* 0x00006b00ff3477ac */ /* 0x000e620008000a00 */
[----:B------:R-:W-:-:S02]  /*0060*/  ELECT P0, URZ, PT ;  /* 0x0000000000ff782f */ /* 0x000fc40003800000 */
[----:B---3--:R-:W-:-:S04]  /*0070*/  ISETP.NE.U32.AND P1, PT, RZ, UR6, PT ;  /* 0x00000006ff007c0c */ /* 0x008fc8000bf25070 */
[----:B------:R-:W-:Y:S01]  /*0080*/  ISETP.NE.AND.EX P2, PT, RZ, UR7, PT, P1 ;  /* 0x00000007ff007c0c */ /* 0x000fe2000bf45310 */
[----:B----4-:R-:W-:Y:S02]  /*0090*/  ULOP3.LUT UR18, UR54, 0x1, URZ, 0xc0, !UPT ;  /* 0x0000000136127892 */ /* 0x010fe4000f8ec0ff */
[----:B------:R-:W-:Y:S01]  /*00a0*/  ULOP3.LUT UR17, UR54, 0x1, URZ, 0x3c, !UPT ;  /* 0x0000000136117892 */ /* 0x000fe2000f8e3cff */
[----:B--2---:R-:W-:-:S05]  /*00b0*/  SHF.R.U32.HI R81, RZ, 0x5, R69 ;  /* 0x00000005ff517819 */ /* 0x004fca0000011645 */
[----:B------:R-:W2:Y:S02]  /*00c0*/  SHFL.IDX PT, R0, R81, RZ, 0x1f ;  /* 0x00001fff51007589 */ /* 0x000ea400000e0000 */
[----:B--2---:R-:W-:Y:S02]  /*00d0*/  R2UR UR11, R0 ;  /* 0x00000000000b72ca */ /* 0x004fe400000e0000 */
[----:B-1----:R-:W-:Y:S05]  /*00e0*/  @P2 BRA `(.L_x_0) ;  /* 0x00000000002c2947 */ /* 0x002fea0003800000 */
[----:B------:R-:W1:Y:S02]  /*00f0*/  LDCU.64 UR4, c[0x0][0x888] ;  /* 0x00011100ff0477ac */ /* 0x000e640008000a00 */
[----:B-1----:R-:W-:-:S04]  /*0100*/  UISETP.NE.U32.AND UP0, UPT, UR4, URZ, UPT ;  /* 0x000000ff0400728c */ /* 0x002fc8000bf05070 */
[----:B------:R-:W-:-:S09]  /*0110*/  UISETP.NE.AND.EX UP0, UPT, UR5, URZ, UPT, UP0 ;  /* 0x000000ff0500728c */ /* 0x000fd2000bf05300 */
[----:B------:R-:W-:Y:S05]  /*0120*/  BRA.U !UP0, `(.L_x_1) ;  /* 0x0000000108107547 */ /* 0x000fea000b800000 */
[----:B------:R-:W1:Y:S02]  /*0130*/  LDC.64 R2, c[0x0][0x888] ;  /* 0x00022200ff027b82 */ /* 0x000e640000000a00 */
[----:B-1----:R1:W5:Y:S01]  /*0140*/  LDG.E R39, desc[UR52][R2.64] ;  /* 0x0000003402277981 */ /* 0x002362000c1e1900 */
[----:B------:R-:W-:Y:S01]  /*0150*/  HFMA2 R80, -RZ, RZ, 0, 5.9604644775390625e-08 ;  /* 0x00000001ff507431 */ /* 0x000fe200000001ff */
[----:B------:R-:W-:Y:S05]  /*0160*/  BRA `(.L_x_0) ;  /* 0x00000000000c7947 */ /* 0x000fea0003800000 */
.L_x_1:
[----:B------:R-:W1:Y:S01]  /*0170*/  LDCU UR4, c[0x0][0x880] ;  /* 0x00011000ff0477ac */ /* 0x000e620008000800 */
[----:B------:R-:W-:Y:S01]  /*0180*/  HFMA2 R80, -RZ, RZ, 0, 5.9604644775390625e-08 ;  /* 0x00000001ff507431 */ /* 0x000fe200000001ff */
[----:B-1----:R-:W-:-:S07]  /*0190*/  MOV R39, UR4 ;  /* 0x0000000400277c02 */ /* 0x002fce0008000f00 */
.L_x_0:
[----:B------:R-:W2:Y:S02]  /*01a0*/  LDCU.64 UR4, c[0x0][0x8b0] ;  /* 0x00011600ff0477ac */ /* 0x000ea40008000a00 */
[----:B--2---:R-:W-:-:S04]  /*01b0*/  UISETP.NE.U32.AND UP0, UPT, UR4, URZ, UPT ;  /* 0x000000ff0400728c */ /* 0x004fc8000bf05070 */
[----:B------:R-:W-:-:S09]  /*01c0*/  UISETP.NE.AND.EX UP0, UPT, UR5, URZ, UPT, UP0 ;  /* 0x000000ff0500728c */ /* 0x000fd2000bf05300 */
[----:B------:R-:W-:Y:S05]  /*01d0*/  BRA.U UP0, `(.L_x_2) ;  /* 0x0000000100247547 */ /* 0x000fea000b800000 */
[----:B------:R-:W2:Y:S02]  /*01e0*/  LDCU.64 UR4, c[0x0][0x8a8] ;  /* 0x00011500ff0477ac */ /* 0x000ea40008000a00 */
[----:B--2---:R-:W-:-:S04]  /*01f0*/  UISETP.NE.U32.AND UP0, UPT, UR4, URZ, UPT ;  /* 0x000000ff0400728c */ /* 0x004fc8000bf05070 */
[----:B------:R-:W-:-:S09]  /*0200*/  UISETP.NE.AND.EX UP0, UPT, UR5, URZ, UPT, UP0 ;  /* 0x000000ff0500728c */ /* 0x000fd2000bf05300 */
[----:B------:R-:W-:Y:S05]  /*0210*/  BRA.U !UP0, `(.L_x_3) ;  /* 0x00000001080c7547 */ /* 0x000fea000b800000 */
[----:B-1----:R-:W1:Y:S02]  /*0220*/  LDC.64 R2, c[0x0][0x8a8] ;  /* 0x00022a00ff027b82 */ /* 0x002e640000000a00 */
[----:B-1----:R2:W5:Y:S01]  /*0230*/  LDG.E R38, desc[UR52][R2.64] ;  /* 0x0000003402267981 */ /* 0x002562000c1e1900 */
[----:B------:R-:W-:Y:S05]  /*0240*/  BRA `(.L_x_2) ;  /* 0x0000000000087947 */ /* 0x000fea0003800000 */
.L_x_3:
[----:B------:R-:W2:Y:S02]  /*0250*/  LDCU UR4, c[0x0][0x8a0] ;  /* 0x00011400ff0477ac */ /* 0x000ea40008000800 */
[----:B--2---:R-:W-:Y:S02]  /*0260*/  MOV R38, UR4 ;  /* 0x0000000400267c02 */ /* 0x004fe40008000f00 */
.L_x_2:
[----:B------:R-:W-:Y:S01]  /*0270*/  IMAD.U32 R0, RZ, RZ, UR11 ;  /* 0x0000000bff007e24 */ /* 0x000fe2000f8e00ff */
[----:B------:R-:W-:Y:S04]  /*0280*/  BSSY.RECONVERGENT B0, `(.L_x_4) ;  /* 0x000000c000007945 */ /* 0x000fe80003800200 */
[C---:B------:R-:W-:Y:S02]  /*0290*/  ISETP.NE.OR P3, PT, R0.reuse, 0x1, !P0 ;  /* 0x000000010000780c */ /* 0x040fe40004765670 */
[----:B------:R-:W-:-:S11]  /*02a0*/  ISETP.NE.OR P2, PT, R0, 0x3, !P0 ;  /* 0x000000030000780c */ /* 0x000fd60004745670 */
[----:B------:R-:W-:Y:S05]  /*02b0*/  @P3 BRA `(.L_x_5) ;  /* 0x0000000000203947 */ /* 0x000fea0003800000 */
[----:B------:R-:W3:Y:S02]  /*02c0*/  LDCU.64 UR4, c[0x0][0x348] ;  /* 0x00006900ff0477ac */ /* 0x000ee40008000a00 */
[----:B---3--:R-:W-:Y:S02]  /*02d0*/  UIADD3 UR8, UP1, UPT, UR4, 0x80, URZ ;  /* 0x0000008004087890 */ /* 0x008fe4000ff3e0ff */
[----:B------:R-:W-:Y:S02]  /*02e0*/  UIADD3 UR4, UP0, UPT, UR4, 0x180, URZ ;  /* 0x0000018004047890 */ /* 0x000fe4000ff1e0ff */
[----:B------:R-:W-:Y:S02]  /*02f0*/  UIADD3.X UR9, UPT, UPT, URZ, UR5, URZ, UP1, !UPT ;  /* 0x00000005ff097290 */ /* 0x000fe40008ffe4ff */
[----:B------:R-:W-:-:S07]  /*0300*/  UIADD3.X UR5, UPT, UPT, URZ, UR5, URZ, UP0, !UPT ;  /* 0x00000005ff057290 */ /* 0x000fce00087fe4ff */
[----:B------:R3:W-:Y:S02]  /*0310*/  UTMACCTL.PF [UR8] ;  /* 0x00000000080079b9 */ /* 0x0007e40008040000 */
[----:B------:R3:W-:Y:S02]  /*0320*/  UTMACCTL.PF [UR4] ;  /* 0x00000000040079b9 */ /* 0x0007e40008040000 */
[----:B---3--:R-:W-:Y:S01]  /*0330*/  NOP ;  /* 0x0000000000007918 */ /* 0x008fe20000000000 */
.L_x_5:
[----:B------:R-:W-:Y:S05]  /*0340*/  BSYNC.RECONVERGENT B0 ;  /* 0x0000000000007941 */ /* 0x000fea0003800200 */
.L_x_4:
[----:B------:R-:W-:Y:S04]  /*0350*/  BSSY.RECONVERGENT B0, `(.L_x_6) ;  /* 0x000000a000007945 */ /* 0x000fe80003800200 */
        /* <DEDUP_REMOVED lines=9> */
.L_x_7:
[----:B------:R-:W-:Y:S05]  /*03f0*/  BSYNC.RECONVERGENT B0 ;  /* 0x0000000000007941 */ /* 0x000fea0003800200 */
.L_x_6:
[----:B------:R-:W3:Y:S01]  /*0400*/  LDCU.64 UR4, c[0x0][0x888] ;  /* 0x00011100ff0477ac */ /* 0x000ee20008000a00 */
[----:B------:R-:W-:Y:S01]  /*0410*/  ISETP.NE.AND.EX P1, PT, RZ, UR7, PT, P1 ;  /* 0x00000007ff007c0c */ /* 0x000fe2000bf25310 */
[----:B------:R-:W-:Y:S01]  /*0420*/  UPLOP3.LUT UP3, UPT, UPT, UPT, UPT, 0x80, 0x8 ;  /* 0x000000000008789c */ /* 0x000fe20003f6f070 */
[----:B---3--:R-:W-:-:S04]  /*0430*/  ISETP.NE.U32.AND P2, PT, RZ, UR4, PT ;  /* 0x00000004ff007c0c */ /* 0x008fc8000bf45070 */
[----:B------:R-:W-:-:S13]  /*0440*/  ISETP.NE.AND.EX P2, PT, RZ, UR5, PT, P2 ;  /* 0x00000005ff007c0c */ /* 0x000fda000bf45320 */
[----:B------:R-:W-:Y:S05]  /*0450*/  @P2 BRA P1, `(.L_x_8) ;  /* 0x0000000000282947 */ /* 0x000fea0000800000 */
[----:B------:R-:W-:Y:S01]  /*0460*/  UISETP.NE.U32.AND UP0, UPT, UR6, URZ, UPT ;  /* 0x000000ff0600728c */ /* 0x000fe2000bf05070 */
[----:B-----5:R-:W-:Y:S01]  /*0470*/  FSETP.NEU.AND P1, PT, R39, RZ, PT ;  /* 0x000000ff2700720b */ /* 0x020fe20003f2d000 */
[----:B------:R-:W-:Y:S02]  /*0480*/  UISETP.NE.U32.AND UP2, UPT, UR4, URZ, UPT ;  /* 0x000000ff0400728c */ /* 0x000fe4000bf45070 */
[----:B------:R-:W-:Y:S02]  /*0490*/  UISETP.NE.AND.EX UP1, UPT, UR7, URZ, UPT, UP0 ;  /* 0x000000ff0700728c */ /* 0x000fe4000bf25300 */
[----:B------:R-:W-:-:S04]  /*04a0*/  UISETP.NE.AND.EX UP0, UPT, UR5, URZ, UPT, UP2 ;  /* 0x000000ff0500728c */ /* 0x000fc8000bf05320 */
[----:B------:R-:W-:-:S04]  /*04b0*/  USEL UR4, URZ, 0xffffffff, UP0 ;  /* 0xffffffffff047887 */ /* 0x000fc80008000000 */
[----:B------:R-:W-:Y:S01]  /*04c0*/  VOTEU.ANY UP0, P1 ;  /* 0x0000000000ff7886 */ /* 0x000fe20000800100 */
[----:B------:R-:W-:-:S04]  /*04d0*/  @!UP1 USEL UR4, URZ, 0xffffffff, UP0 ;  /* 0xffffffffff049887 */ /* 0x000fc80008000000 */
[----:B------:R-:W-:-:S04]  /*04e0*/  ULOP3.LUT UR4, UR4, 0x1, URZ, 0xc0, !UPT ;  /* 0x0000000104047892 */ /* 0x000fc8000f8ec0ff */
[----:B------:R-:W-:-:S11]  /*04f0*/  UISETP.NE.U32.AND UP3, UPT, UR4, 0x1, UPT ;  /* 0x000000010400788c */ /* 0x000fd6000bf65070 */
.L_x_8:
[----:B------:R-:W3:Y:S01]  /*0500*/  SHFL.IDX PT, R0, R81, RZ, 0x1f ;  /* 0x00001fff51007589 */ /* 0x000ee200000e0000 */
[----:B------:R-:W-:-:S04]  /*0510*/  UISETP.NE.AND UP0, UPT, UR11, 0x2, UPT ;  /* 0x000000020b00788c */ /* 0x000fc8000bf05270 */
[----:B------:R-:W-:Y:S02]  /*0520*/  UISETP.EQ.AND UP1, UPT, UR18, URZ, !UP0 ;  /* 0x000000ff1200728c */ /* 0x000fe4000c722270 */
[----:B------:R-:W-:-:S04]  /*0530*/  USEL UR26, URZ, 0x1, UP0 ;  /* 0x00000001ff1a7887 */ /* 0x000fc80008000000 */
[----:B------:R-:W-:Y:S02]  /*0540*/  PLOP3.LUT P3, PT, P0, PT, UP1, 0x80, 0x8 ;  /* 0x000000000008781c */ /* 0x000fe4000076f018 */
[----:B---3--:R-:W-:-:S13]  /*0550*/  ISETP.NE.AND P1, PT, R0, RZ, PT ;  /* 0x000000ff0000720c */ /* 0x008fda0003f25270 */
[----:B------:R-:W-:Y:S05]  /*0560*/  @P1 BRA `(.L_x_9) ;  /* 0x0000000400601947 */ /* 0x000fea0003800000 */
[----:B------:R-:W-:Y:S01]  /*0570*/  ELECT P1, URZ, PT ;  /* 0x0000000000ff782f */ /* 0x000fe20003820000 */
[----:B------:R-:W-:-:S12]  /*0580*/  BSSY.RECONVERGENT B0, `(.L_x_9) ;  /* 0x0000056000007945 */ /* 0x000fd80003800200 */
[----:B------:R-:W-:Y:S05]  /*0590*/  @!P1 BRA `(.L_x_10) ;  /* 0x0000000400509947 */ /* 0x000fea0003800000 */
[----:B------:R-:W-:Y:S01]  /*05a0*/  UMOV UR6, 0x400 ;  /* 0x0000040000067882 */ /* 0x000fe20000000000 */
[----:B------:R-:W-:Y:S01]  /*05b0*/  UMOV UR5, 0x1 ;  /* 0x0000000100057882 */ /* 0x000fe20000000000 */
[----:B------:R-:W-:Y:S01]  /*05c0*/  UMOV UR4, 0x5 ;  /* 0x0000000500047882 */ /* 0x000fe20000000000 */
[----:B------:R-:W-:Y:S02]  /*05d0*/  ULEA UR6, UR54, UR6, 0x18 ;  /* 0x0000000636067291 */ /* 0x000fe4000f8ec0ff */
[----:B------:R-:W-:-:S04]  /*05e0*/  UIADD3 UR8, UPT, UPT, -UR5, 0x100000, URZ ;  /* 0x0010000005087890 */ /* 0x000fc8000fffe1ff */
[----:B------:R-:W-:Y:S02]  /*05f0*/  USHF.L.U32 UR9, UR8, 0xb, URZ ;  /* 0x0000000b08097899 */ /* 0x000fe400080006ff */
[----:B------:R-:W-:Y:S02]  /*0600*/  USHF.L.U32 UR8, UR8, 0x1, URZ ;  /* 0x0000000108087899 */ /* 0x000fe400080006ff */
[----:B------:R-:W-:-:S04]  /*0610*/  UIADD3 UR4, UPT, UPT, -UR4, 0x100000, URZ ;  /* 0x0010000004047890 */ /* 0x000fc8000fffe1ff */
[----:B------:R-:W-:Y:S02]  /*0620*/  USHF.L.U32 UR5, UR4, 0xb, URZ ;  /* 0x0000000b04057899 */ /* 0x000fe400080006ff */
[----:B------:R-:W-:Y:S01]  /*0630*/  USHF.L.U32 UR4, UR4, 0x1, URZ ;  /* 0x0000000104047899 */ /* 0x000fe200080006ff */
[----:B------:R-:W3:Y:S03]  /*0640*/  FENCE.VIEW.ASYNC.S ;  /* 0x00000000000073c6 */ /* 0x000ee60000000000 */
[----:B---3--:R3:W4:Y:S08]  /*0650*/  SYNCS.EXCH.64 URZ, [UR6], UR8 ;  /* 0x0000000806ff75b2 */ /* 0x0087300008000100 */
[----:B------:R3:W1:Y:S01]  /*0660*/  SYNCS.EXCH.64 URZ, [UR6+0x120], UR4 ;  /* 0x0001200406ff75b2 */ /* 0x0006620008000100 */
        /* <DEDUP_REMOVED lines=69> */
[----:B------:R3:W1:Y:S02]  /*0ac0*/  SYNCS.EXCH.64 URZ, [UR6+0x238], UR4 ;  /* 0x0002380406ff75b2 */ /* 0x0006640008000100 */
[----:B---34-:R-:W-:Y:S01]  /*0ad0*/  NOP ;  /* 0x0000000000007918 */ /* 0x018fe20000000000 */
.L_x_10:
[----:B------:R-:W-:Y:S05]  /*0ae0*/  BSYNC.RECONVERGENT B0 ;  /* 0x0000000000007941 */ /* 0x000fea0003800200 */
.L_x_9:
[----:B------:R-:W3:Y:S01]  /*0af0*/  SHFL.IDX PT, R0, R81, RZ, 0x1f ;  /* 0x00001fff51007589 */ /* 0x000ee200000e0000 */
[----:B------:R-:W-:Y:S01]  /*0b00*/  NOP ;  /* 0x0000000000007918 */ /* 0x000fe20000000000 */
[----:B---3--:R-:W-:-:S13]  /*0b10*/  ISETP.NE.AND P1, PT, R0, 0x1, PT ;  /* 0x000000010000780c */ /* 0x008fda0003f25270 */
[----:B------:R-:W-:Y:S05]  /*0b20*/  @P1 BRA `(.L_x_11) ;  /* 0x00000000003c1947 */ /* 0x000fea0003800000 */
        /* <DEDUP_REMOVED lines=10> */
[----:B------:R-:W-:Y:S01]  /*0bd0*/  ELECT P1, URZ, PT ;  /* 0x0000000000ff782f */ /* 0x000fe20003820000 */
[----:B------:R-:W3:Y:S02]  /*0be0*/  FENCE.VIEW.ASYNC.S ;  /* 0x00000000000073c6 */ /* 0x000ee40000000000 */
[----:B---3--:R3:W4:Y:S08]  /*0bf0*/  SYNCS.EXCH.64 URZ, [UR6+0x240], UR8 ;  /* 0x0002400806ff75b2 */ /* 0x0087300008000100 */
[----:B------:R3:W1:Y:S01]  /*0c00*/  SYNCS.EXCH.64 URZ, [UR6+0x248], UR4 ;  /* 0x0002480406ff75b2 */ /* 0x0006620008000100 */
[----:B------:R-:W-:Y:S01]  /*0c10*/  NOP ;  /* 0x0000000000007918 */ /* 0x000fe20000000000 */
.L_x_11:
[----:B------:R-:W2:Y:S01]  /*0c20*/  SHFL.IDX PT, R0, R81, RZ, 0x1f ;  /* 0x00001fff51007589 */ /* 0x000ea200000e0000 */
[----:B------:R-:W-:Y:S01]  /*0c30*/  NOP ;  /* 0x0000000000007918 */ /* 0x000fe20000000000 */
[----:B--2---:R-:W-:-:S13]  /*0c40*/  ISETP.NE.AND P1, PT, R0, 0x3, PT ;  /* 0x000000030000780c */ /* 0x004fda0003f25270 */
[----:B------:R-:W-:Y:S05]  /*0c50*/  @P1 BRA `(.L_x_12) ;  /* 0x00000000002c1947 */ /* 0x000fea0003800000 */
[----:B---3--:R-:W-:Y:S01]  /*0c60*/  UMOV UR5, 0x400 ;  /* 0x0000040000057882 */ /* 0x008fe20000000000 */
[----:B------:R-:W-:Y:S01]  /*0c70*/  UMOV UR4, 0x20 ;  /* 0x0000002000047882 */ /* 0x000fe20000000000 */
[----:B------:R-:W-:Y:S02]  /*0c80*/  ULEA UR5, UR54, UR5, 0x18 ;  /* 0x0000000536057291 */ /* 0x000fe4000f8ec0ff */
[----:B------:R-:W-:-:S04]  /*0c90*/  UIADD3 UR6, UPT, UPT, -UR4, 0x100000, URZ ;  /* 0x0010000004067890 */ /* 0x000fc8000fffe1ff */
[----:B------:R-:W-:Y:S02]  /*0ca0*/  USHF.L.U32 UR7, UR6, 0xb, URZ ;  /* 0x0000000b06077899 */ /* 0x000fe400080006ff */
[----:B------:R-:W-:Y:S01]  /*0cb0*/  USHF.L.U32 UR6, UR6, 0x1, URZ ;  /* 0x0000000106067899 */ /* 0x000fe200080006ff */
[----:B------:R-:W-:Y:S01]  /*0cc0*/  ELECT P1, URZ, PT ;  /* 0x0000000000ff782f */ /* 0x000fe20003820000 */
[----:B------:R-:W2:Y:S10]  /*0cd0*/  FENCE.VIEW.ASYNC.S ;  /* 0x00000000000073c6 */ /* 0x000eb40000000000 */
[----:B--2---:R2:W3:Y:S01]  /*0ce0*/  SYNCS.EXCH.64 URZ, [UR5+0x250], UR6 ;  /* 0x0002500605ff75b2 */ /* 0x0044e20008000100 */
[----:B------:R2:W1:Y:S01]  /*0cf0*/  SYNCS.EXCH.64 URZ, [UR5+0x258], UR6 ;  /* 0x0002580605ff75b2 */ /* 0x0004620008000100 */
[----:B------:R-:W-:Y:S01]  /*0d00*/  NOP ;  /* 0x0000000000007918 */ /* 0x000fe20000000000 */
.L_x_12:
[----:B------:R-:W4:Y:S01]  /*0d10*/  SHFL.IDX PT, R0, R81, RZ, 0x1f ;  /* 0x00001fff51007589 */ /* 0x000f2200000e0000 */
[----:B------:R-:W-:Y:S01]  /*0d20*/  NOP ;  /* 0x0000000000007918 */ /* 0x000fe20000000000 */
[----:B----4-:R-:W-:-:S13]  /*0d30*/  ISETP.NE.AND P1, PT, R0, 0x4, PT ;  /* 0x000000040000780c */ /* 0x010fda0003f25270 */
[----:B------:R-:W-:Y:S05]  /*0d40*/  @P1 BRA `(.L_x_13) ;  /* 0x0000000000481947 */ /* 0x000fea0003800000 */
[----:B--23--:R-:W-:Y:S01]  /*0d50*/  UMOV UR6, 0xe20 ;  /* 0x00000e2000067882 */ /* 0x00cfe20000000000 */
[----:B------:R-:W-:Y:S01]  /*0d60*/  UMOV UR5, 0x400 ;  /* 0x0000040000057882 */ /* 0x000fe20000000000 */
[----:B------:R-:W-:Y:S01]  /*0d70*/  USEL UR6, UR6, 0xc20, UP3 ;  /* 0x00000c2006067887 */ /* 0x000fe20009800000 */
        /* <DEDUP_REMOVED lines=9> */
[----:B------:R-:W2:Y:S02]  /*0e10*/  FENCE.VIEW.ASYNC.S ;  /* 0x00000000000073c6 */ /* 0x000ea40000000000 */
[----:B--2---:R4:W2:Y:S08]  /*0e20*/  SYNCS.EXCH.64 URZ, [UR5+0x260], UR8 ;  /* 0x0002600805ff75b2 */ /* 0x0048b00008000100 */
[----:B------:R4:W3:Y:S01]  /*0e30*/  SYNCS.EXCH.64 URZ, [UR5+0x270], UR6 ;  /* 0x0002700605ff75b2 */ /* 0x0008e20008000100 */
[----:B------:R4:W1:Y:S01]  /*0e40*/  SYNCS.EXCH.64 URZ, [UR5+0x268], UR8 ;  /* 0x0002680805ff75b2 */ /* 0x0008620008000100 */
[----:B------:R4:W1:Y:S02]  /*0e50*/  SYNCS.EXCH.64 URZ, [UR5+0x278], UR6 ;  /* 0x0002780605ff75b2 */ /* 0x0008640008000100 */
[----:B----4-:R-:W-:Y:S01]  /*0e60*/  NOP ;  /* 0x0000000000007918 */ /* 0x010fe20000000000 */
.L_x_13:
[----:B------:R-:W4:Y:S01]  /*0e70*/  SHFL.IDX PT, R0, R81, RZ, 0x1f ;  /* 0x00001fff51007589 */ /* 0x000f2200000e0000 */
[----:B------:R-:W-:Y:S01]  /*0e80*/  NOP ;  /* 0x0000000000007918 */ /* 0x000fe20000000000 */
[----:B----4-:R-:W-:-:S13]  /*0e90*/  ISETP.NE.AND P1, PT, R0, 0x5, PT ;  /* 0x000000050000780c */ /* 0x010fda0003f25270 */
[----:B------:R-:W-:Y:S05]  /*0ea0*/  @P1 BRA `(.L_x_14) ;  /* 0x0000000000541947 */ /* 0x000fea0003800000 */
[----:B--23--:R-:W-:Y:S01]  /*0eb0*/  UMOV UR6, 0x400 ;  /* 0x0000040000067882 */ /* 0x00cfe20000000000 */
        /* <DEDUP_REMOVED lines=14> */
[----:B------:R4:W1:Y:S01]  /*0fa0*/  SYNCS.EXCH.64 URZ, [UR6+0x2a8], UR4 ;  /* 0x0002a80406ff75b2 */ /* 0x0008620008000100 */
[----:B------:R4:W1:Y:S01]  /*0fb0*/  SYNCS.EXCH.64 URZ, [UR6+0x290], UR8 ;  /* 0x0002900806ff75b2 */ /* 0x0008620008000100 */
[----:B------:R4:W1:Y:S01]  /*0fc0*/  SYNCS.EXCH.64 URZ, [UR6+0x2b0], UR4 ;  /* 0x0002b00406ff75b2 */ /* 0x0008620008000100 */
[----:B------:R4:W1:Y:S01]  /*0fd0*/  SYNCS.EXCH.64 URZ, [UR6+0x298], UR8 ;  /* 0x0002980806ff75b2 */ /* 0x0008620008000100 */
[----:B------:R4:W1:Y:S02]  /*0fe0*/  SYNCS.EXCH.64 URZ, [UR6+0x2b8], UR4 ;  /* 0x0002b80406ff75b2 */ /* 0x0008640008000100 */
[----:B----4-:R-:W-:Y:S01]  /*0ff0*/  NOP ;  /* 0x0000000000007918 */ /* 0x010fe20000000000 */
.L_x_14:
[----:B------:R-:W4:Y:S01]  /*1000*/  SHFL.IDX PT, R0, R81, RZ, 0x1f ;  /* 0x00001fff51007589 */ /* 0x000f2200000e0000 */
[----:B------:R-:W-:Y:S01]  /*1010*/  ISETP.NE.OR P0, PT, RZ, UR11, !P0 ;  /* 0x0000000bff007c0c */ /* 0x000fe2000c705670 */
[----:B------:R-:W-:Y:S01]  /*1020*/  NOP ;  /* 0x0000000000007918 */ /* 0x000fe20000000000 */
[----:B----4-:R-:W-:-:S13]  /*1030*/  ISETP.NE.AND P1, PT, R0, 0x3, PT ;  /* 0x000000030000780c */ /* 0x010fda0003f25270 */
[----:B------:R-:W-:Y:S05]  /*1040*/  @P1 BRA `(.L_x_15) ;  /* 0x0000000000341947 */ /* 0x000fea0003800000 */
[----:B--23--:R-:W-:Y:S01]  /*1050*/  UMOV UR5, 0x400 ;  /* 0x0000040000057882 */ /* 0x00cfe20000000000 */
[----:B------:R-:W-:Y:S01]  /*1060*/  UMOV UR4, 0x20 ;  /* 0x0000002000047882 */ /* 0x000fe20000000000 */
[----:B------:R-:W-:Y:S02]  /*1070*/  ULEA UR5, UR54, UR5, 0x18 ;  /* 0x0000000536057291 */ /* 0x000fe4000f8ec0ff */
[----:B------:R-:W-:-:S04]  /*1080*/  UIADD3 UR6, UPT, UPT, -UR4, 0x100000, URZ ;  /* 0x0010000004067890 */ /* 0x000fc8000fffe1ff */
[----:B------:R-:W-:Y:S02]  /*1090*/  USHF.L.U32 UR7, UR6, 0xb, URZ ;  /* 0x0000000b06077899 */ /* 0x000fe400080006ff */
[----:B------:R-:W-:Y:S01]  /*10a0*/  USHF.L.U32 UR6, UR6, 0x1, URZ ;  /* 0x0000000106067899 */ /* 0x000fe200080006ff */
[----:B------:R-:W-:Y:S01]  /*10b0*/  ELECT P1, URZ, PT ;  /* 0x0000000000ff782f */ /* 0x000fe20003820000 */
[----:B------:R-:W2:Y:S10]  /*10c0*/  FENCE.VIEW.ASYNC.S ;  /* 0x00000000000073c6 */ /* 0x000eb40000000000 */
[----:B--2---:R4:W2:Y:S01]  /*10d0*/  SYNCS.EXCH.64 URZ, [UR5+0x2c0], UR6 ;  /* 0x0002c00605ff75b2 */ /* 0x0048a20008000100 */
[----:B------:R4:W3:Y:S01]  /*10e0*/  SYNCS.EXCH.64 URZ, [UR5+0x2d0], UR6 ;  /* 0x0002d00605ff75b2 */ /* 0x0008e20008000100 */
[----:B------:R4:W1:Y:S01]  /*10f0*/  SYNCS.EXCH.64 URZ, [UR5+0x2c8], UR6 ;  /* 0x0002c80605ff75b2 */ /* 0x0008620008000100 */
[----:B------:R4:W1:Y:S02]  /*1100*/  SYNCS.EXCH.64 URZ, [UR5+0x2d8], UR6 ;  /* 0x0002d80605ff75b2 */ /* 0x0008640008000100 */
[----:B----4-:R-:W-:Y:S01]  /*1110*/  NOP ;  /* 0x0000000000007918 */ /* 0x010fe20000000000 */
.L_x_15:
[----:B------:R-:W4:Y:S01]  /*1120*/  LDCU UR12, c[0x0][0x36c] ;  /* 0x00006d80ff0c77ac */ /* 0x000f220008000800 */
[----:B------:R-:W-:Y:S01]  /*1130*/  LOP3.LUT R0, R69, 0x1f, RZ, 0xc0, !PT ;  /* 0x0000001f45007812 */ /* 0x000fe200078ec0ff */
[----:B------:R-:W-:Y:S01]  /*1140*/  NOP ;  /* 0x0000000000007918 */ /* 0x000fe20000000000 */
[----:B------:R-:W-:Y:S01]  /*1150*/  VOTEU.ALL UP0, P0 ;  /* 0x0000000000ff7886 */ /* 0x000fe20000000000 */
[----:B--23--:R-:W-:Y:S01]  /*1160*/  UMOV UR6, 0x20 ;  /* 0x0000002000067882 */ /* 0x00cfe20000000000 */
[----:B------:R-:W-:-:S03]  /*1170*/  UISETP.NE.AND UP4, UPT, UR11, URZ, UPT ;  /* 0x000000ff0b00728c */ /* 0x000fc6000bf85270 */
[----:B------:R-:W-:Y:S01]  /*1180*/  @!UP0 UMOV UR4, 0x400 ;  /* 0x0000040000048882 */ /* 0x000fe20000000000 */
[----:B------:R-:W-:-:S04]  /*1190*/  @!UP0 UIADD3 UR6, UPT, UPT, -UR6, 0x100000, URZ ;  /* 0x0010000006068890 */ /* 0x000fc8000fffe1ff */
[----:B------:R-:W-:Y:S02]  /*11a0*/  @!UP0 USHF.L.U32 UR7, UR6, 0xb, URZ ;  /* 0x0000000b06078899 */ /* 0x000fe400080006ff */
[----:B------:R-:W-:Y:S02]  /*11b0*/  @!UP0 USHF.L.U32 UR6, UR6, 0x1, URZ ;  /* 0x0000000106068899 */ /* 0x000fe400080006ff */
[----:B------:R-:W-:Y:S01]  /*11c0*/  @!UP0 ULEA UR4, UR54, UR4, 0x18 ;  /* 0x0000000436048291 */ /* 0x000fe2000f8ec0ff */
[----:B------:R-:W-:Y:S01]  /*11d0*/  VOTEU.ALL UP0, P0 ;  /* 0x0000000000ff7886 */ /* 0x000fe20000000000 */
[----:B----4-:R-:W-:Y:S01]  /*11e0*/  UISETP.EQ.U32.AND UP1, UPT, UR12, 0x1, UPT ;  /* 0x000000010c00788c */ /* 0x010fe2000bf22070 */
[----:B------:R-:W2:Y:S09]  /*11f0*/  FENCE.VIEW.ASYNC.S ;  /* 0x00000000000073c6 */ /* 0x000eb20000000000 */
[----:B--2---:R2:W3:Y:S02]  /*1200*/  @!UP0 SYNCS.EXCH.64 URZ, [UR4+0x2e0], UR6 ;  /* 0x0002e00604ff85b2 */ /* 0x0044e40008000100 */
[----:B--2---:R-:W-:Y:S01]  /*1210*/  UP2UR UR4, UPR, URZ, 0x2 ;  /* 0x00000002ff047883 */ /* 0x004fe20008000000 */
[----:B------:R-:W-:Y:S11]  /*1220*/  BRA.U !UP1, `(.L_x_16) ;  /* 0x0000000109087547 */ /* 0x000ff6000b800000 */
[----:B-1-3--:R-:W-:Y:S01]  /*1230*/  UCGABAR_ARV ;  /* 0x00000000000079c7 */ /* 0x00afe20008000000 */
[----:B------:R-:W-:Y:S05]  /*1240*/  BRA `(.L_x_17) ;  /* 0x0000000000047947 */ /* 0x000fea0003800000 */
.L_x_16:
[----:B-1-3--:R-:W-:Y:S01]  /*1250*/  NOP ;  /* 0x0000000000007918 */ /* 0x00afe20000000000 */
.L_x_17:
[----:B------:R-:W1:Y:S01]  /*1260*/  S2UR UR10, SR_CTAID.X ;  /* 0x00000000000a79c3 */ /* 0x000e620000002500 */
[----:B------:R-:W-:-:S05]  /*1270*/  CS2R.32 R3, SR_CgaSize ;  /* 0x0000000000037805 */ /* 0x000fca0000008a00 */
[----:B------:R-:W-:-:S05]  /*1280*/  IMAD R3, R3, -0xa0, RZ ;  /* 0xffffff6003037824 */ /* 0x000fca00078e02ff */
[----:B------:R-:W-:-:S14]  /*1290*/  R2UR UR5, R3 ;  /* 0x00000000030572ca */ /* 0x000fdc00000e0000 */
[----:B------:R-:W2:Y:S01]  /*12a0*/  LDCU UR5, c[0x0][UR5+0x2b0] ;  /* 0x00005600050577ac */ /* 0x000ea20008000800 */
[----:B------:R-:W-:-:S05]  /*12b0*/  CS2R.32 R3, SR_CgaSize ;  /* 0x0000000000037805 */ /* 0x000fca0000008a00 */
[----:B------:R-:W-:-:S05]  /*12c0*/  IMAD R3, R3, -0xa0, RZ ;  /* 0xffffff6003037824 */ /* 0x000fca00078e02ff */
[----:B------:R-:W-:-:S14]  /*12d0*/  R2UR UR4, R3 ;  /* 0x00000000030472ca */ /* 0x000fdc00000e0000 */
[----:B------:R-:W3:Y:S01]  /*12e0*/  LDCU UR4, c[0x0][UR4+0x2b4] ;  /* 0x00005680040477ac */ /* 0x000ee20008000800 */
[----:B------:R-:W4:Y:S01]  /*12f0*/  S2UR UR51, SR_CTAID.Y ;  /* 0x00000000003379c3 */ /* 0x000f220000002600 */
[----:B------:R-:W-:Y:S01]  /*1300*/  ULOP3.LUT UR6, UR54, 0xc, URZ, 0xc0, !UPT ;  /* 0x0000000c36067892 */ /* 0x000fe2000f8ec0ff */
[----:B------:R-:W-:-:S05]  /*1310*/  CS2R.32 R3, SR_CgaSize ;  /* 0x0000000000037805 */ /* 0x000fca0000008a00 */
[----:B------:R-:W-:-:S05]  /*1320*/  IMAD R3, R3, -0xa0, RZ ;  /* 0xffffff6003037824 */ /* 0x000fca00078e02ff */
[----:B------:R-:W-:-:S14]  /*1330*/  R2UR UR49, R3 ;  /* 0x00000000033172ca */ /* 0x000fdc00000e0000 */
[----:B------:R-:W3:Y:S01]  /*1340*/  LDCU UR49, c[0x0][UR49+0x2a0] ;  /* 0x00005400313177ac */ /* 0x000ee20008000800 */
[----:B------:R-:W-:-:S05]  /*1350*/  CS2R.32 R3, SR_CgaSize ;  /* 0x0000000000037805 */ /* 0x000fca0000008a00 */
[----:B------:R-:W-:-:S05]  /*1360*/  IMAD R3, R3, -0xa0, RZ ;  /* 0xffffff6003037824 */ /* 0x000fca00078e02ff */
[----:B------:R-:W-:-:S14]  /*1370*/  R2UR UR48, R3 ;  /* 0x00000000033072ca */ /* 0x000fdc00000e0000 */
[----:B------:R-:W3:Y:S01]  /*1380*/  LDCU UR48, c[0x0][UR48+0x2a4] ;  /* 0x00005480303077ac */ /* 0x000ee20008000800 */
[----:B------:R-:W3:Y:S01]  /*1390*/  S2UR UR36, SR_CTAID.Z ;  /* 0x00000000002479c3 */ /* 0x000ee20000002700 */
[----:B------:R-:W3:Y:S01]  /*13a0*/  LDCU UR20, c[0x0][0xb24] ;  /* 0x00016480ff1477ac */ /* 0x000ee20008000800 */
[----:B------:R-:W-:Y:S01]  /*13b0*/  ULOP3.LUT UR7, UR54, 0x3, URZ, 0xc0, !UPT ;  /* 0x0000000336077892 */ /* 0x000fe2000f8ec0ff */
[----:B-1----:R-:W-:Y:S01]  /*13c0*/  I2FP.F32.U32 R3, UR10 ;  /* 0x0000000a00037c45 */ /* 0x002fe20008201000 */
[----:B------:R-:W-:Y:S02]  /*13d0*/  ULOP3.LUT UR6, UR6, 0x1, UR54, 0xf8, !UPT ;  /* 0x0000000106067892 */ /* 0x000fe4000f8ef836 */
[----:B------:R-:W-:Y:S02]  /*13e0*/  UISETP.GT.U32.AND UP1, UPT, UR7, 0xffff, UPT ;  /* 0x0000ffff0700788c */ /* 0x000fe4000bf24070 */
[----:B--2---:R-:W-:Y:S01]  /*13f0*/  FMUL R3, R3, UR5 ;  /* 0x0000000503037c20 */ /* 0x004fe20008400000 */
[----:B------:R-:W-:Y:S01]  /*1400*/  UISETP.GT.U32.AND UP0, UPT, UR6, 0xffff, UPT ;  /* 0x0000ffff0600788c */ /* 0x000fe2000bf04070 */
[----:B----4-:R-:W-:Y:S01]  /*1410*/  I2FP.F32.U32 R2, UR51 ;  /* 0x0000003300027c45 */ /* 0x010fe20008201000 */
[----:B------:R-:W-:-:S03]  /*1420*/  USEL UR7, UR7, 0xffff, !UP1 ;  /* 0x0000ffff07077887 */ /* 0x000fc6000c800000 */
[----:B------:R-:W1:Y:S01]  /*1430*/  F2I.U32.TRUNC.NTZ R3, R3 ;  /* 0x0000000300037305 */ /* 0x000e62000020f000 */
[----:B------:R-:W-:Y:S01]  /*1440*/  USEL UR6, UR6, 0xffff, !UP0 ;  /* 0x0000ffff06067887 */ /* 0x000fe2000c000000 */
[----:B---3--:R-:W-:Y:S01]  /*1450*/  FMUL R2, R2, UR4 ;  /* 0x0000000402027c20 */ /* 0x008fe20008400000 */
[----:B------:R-:W-:Y:S02]  /*1460*/  USHF.R.U32.HI UR31, URZ, 0x1, UR54 ;  /* 0x00000001ff1f7899 */ /* 0x000fe40008011636 */
[----:B------:R-:W-:Y:S02]  /*1470*/  USHF.R.U32.HI UR30, URZ, 0x2, UR54 ;  /* 0x00000002ff1e7899 */ /* 0x000fe40008011636 */
[----:B------:R-:W-:Y:S01]  /*1480*/  USHF.L.U32 UR16, UR54, 0x8, URZ ;  /* 0x0000000836107899 */ /* 0x000fe200080006ff */
[----:B------:R-:W2:Y:S01]  /*1490*/  F2I.U32.TRUNC.NTZ R2, R2 ;  /* 0x0000000200027305 */ /* 0x000ea2000020f000 */
[----:B------:R-:W-:Y:S02]  /*14a0*/  USHF.L.U32 UR15, UR54, 0x9, URZ ;  /* 0x00000009360f7899 */ /* 0x000fe400080006ff */
[----:B------:R-:W-:-:S02]  /*14b0*/  ULOP3.LUT UR7, UR7, 0xffff, URZ, 0xc0, !UPT ;  /* 0x0000ffff07077892 */ /* 0x000fc4000f8ec0ff */
[----:B------:R-:W-:Y:S01]  /*14c0*/  ULOP3.LUT UR6, UR6, 0xffff, URZ, 0xc0, !UPT ;  /* 0x0000ffff06067892 */ /* 0x000fe2000f8ec0ff */
[----:B-1----:R-:W-:Y:S01]  /*14d0*/  R2UR UR5, R3 ;  /* 0x00000000030572ca */ /* 0x002fe200000e0000 */
[----:B------:R-:W-:Y:S01]  /*14e0*/  UMOV UR14, 0x1111 ;  /* 0x00001111000e7882 */ /* 0x000fe20000000000 */
[----:B------:R-:W-:Y:S01]  /*14f0*/  PRMT R3, RZ, 0x7610, R3 ;  /* 0x00007610ff037816 */ /* 0x000fe20000000003 */
[----:B------:R-:W-:Y:S01]  /*1500*/  UMOV UR13, 0x5 ;  /* 0x00000005000d7882 */ /* 0x000fe20000000000 */
[----:B------:R-:W1:Y:S01]  /*1510*/  LDCU UR37, c[0x0][0xb24] ;  /* 0x00016480ff2577ac */ /* 0x000e620008000800 */
[----:B--2---:R-:W-:Y:S01]  /*1520*/  R2UR UR4, R2 ;  /* 0x00000000020472ca */ /* 0x004fe200000e0000 */
[----:B------:R-:W2:Y:S01]  /*1530*/  LDCU UR19, c[0x0][0xb30] ;  /* 0x00016600ff1377ac */ /* 0x000ea20008000800 */
[----:B------:R-:W-:-:S06]  /*1540*/  PRMT R2, RZ, 0x7610, R2 ;  /* 0x00007610ff027816 */ /* 0x000fcc0000000002 */
[----:B------:R-:W-:Y:S02]  /*1550*/  UIADD3 UR5, UPT, UPT, -UR5, URZ, URZ ;  /* 0x000000ff05057290 */ /* 0x000fe4000fffe1ff */
[----:B------:R-:W-:Y:S02]  /*1560*/  UISETP.NE.AND UP5, UPT, UR11, 0x2, UPT ;  /* 0x000000020b00788c */ /* 0x000fe4000bfa5270 */
[----:B------:R-:W-:Y:S02]  /*1570*/  ULOP3.LUT UR31, UR31, 0x1, URZ, 0xc0, !UPT ;  /* 0x000000011f1f7892 */ /* 0x000fe4000f8ec0ff */
[----:B------:R-:W-:Y:S02]  /*1580*/  ULOP3.LUT UR30, UR30, 0x3, URZ, 0xc0, !UPT ;  /* 0x000000031e1e7892 */ /* 0x000fe4000f8ec0ff */
[----:B------:R-:W-:Y:S02]  /*1590*/  UIADD3 UR4, UPT, UPT, -UR4, URZ, URZ ;  /* 0x000000ff04047290 */ /* 0x000fe4000fffe1ff */
[----:B------:R-:W-:-:S02]  /*15a0*/  ULOP3.LUT UR16, UR16, 0xc00, URZ, 0xc0, !UPT ;  /* 0x00000c0010107892 */ /* 0x000fc4000f8ec0ff */
[----:B------:R-:W-:Y:S02]  /*15b0*/  ULOP3.LUT UR15, UR15, 0x400, URZ, 0xc0, !UPT ;  /* 0x000004000f0f7892 */ /* 0x000fe4000f8ec0ff */
[----:B------:R-:W-:Y:S01]  /*15c0*/  UISETP.GE.AND UP6, UPT, UR20, 0x1, UPT ;  /* 0x000000011400788c */ /* 0x000fe2000bfc6270 */
[----:B------:R-:W-:Y:S01]  /*15d0*/  UMOV UR50, UR10 ;  /* 0x0000000a00327c82 */ /* 0x000fe20008000000 */
[----:B------:R-:W-:Y:S02]  /*15e0*/  USHF.L.U32 UR14, UR14, UR7, URZ ;  /* 0x000000070e0e7299 */ /* 0x000fe400080006ff */
[----:B------:R-:W-:Y:S02]  /*15f0*/  USHF.L.U32 UR13, UR13, UR6, URZ ;  /* 0x000000060d0d7299 */ /* 0x000fe400080006ff */
[----:B------:R-:W-:Y:S02]  /*1600*/  UIMAD UR49, UR49, UR5, UR10 ;  /* 0x00000005313172a4 */ /* 0x000fe4000f8e020a */
[----:B------:R-:W-:Y:S01]  /*1610*/  UIMAD UR48, UR48, UR4, UR51 ;  /* 0x00000004303072a4 */ /* 0x000fe2000f8e0233 */
[----:B-12---:R-:W-:Y:S11]  /*1620*/  BRA.U UP4, `(.L_x_18) ;  /* 0x0000000104ac7547 */ /* 0x006ff6000b800000 */
[----:B------:R-:W-:Y:S02]  /*1630*/  UISETP.NE.AND UP0, UPT, UR48, URZ, UPT ;  /* 0x000000ff3000728c */ /* 0x000fe4000bf05270 */
[----:B------:R-:W-:Y:S02]  /*1640*/  ULOP3.LUT UR8, UR49, 0x2, URZ, 0x3c, !UPT ;  /* 0x0000000231087892 */ /* 0x000fe4000f8e3cff */
[----:B------:R-:W-:Y:S02]  /*1650*/  UISETP.GT.U32.AND UP1, UPT, UR49, 0x1, UP0 ;  /* 0x000000013100788c */ /* 0x000fe40008724070 */
[----:B------:R-:W-:Y:S02]  /*1660*/  UISETP.NE.AND UP2, UPT, UR48, 0x1, UPT ;  /* 0x000000013000788c */ /* 0x000fe4000bf45270 */
[----:B------:R-:W-:Y:S02]  /*1670*/  UISETP.GT.U32.AND UP0, UPT, UR8, 0x1, UP0 ;  /* 0x000000010800788c */ /* 0x000fe40008704070 */
[----:B------:R-:W-:-:S02]  /*1680*/  USEL UR28, URZ, 0x1, UP1 ;  /* 0x00000001ff1c7887 */ /* 0x000fc40008800000 */
[----:B------:R-:W-:Y:S02]  /*1690*/  USEL UR23, URZ, 0x2, UP1 ;  /* 0x00000002ff177887 */ /* 0x000fe40008800000 */
[----:B------:R-:W-:Y:S02]  /*16a0*/  UISETP.GT.U32.AND UP1, UPT, UR49, 0x1, UP2 ;  /* 0x000000013100788c */ /* 0x000fe40009724070 */
[----:B------:R-:W-:Y:S02]  /*16b0*/  USEL UR7, URZ, 0x4, UP0 ;  /* 0x00000004ff077887 */ /* 0x000fe40008000000 */
[----:B------:R-:W-:Y:S02]  /*16c0*/  USEL UR5, URZ, 0x8, UP0 ;  /* 0x00000008ff057887 */ /* 0x000fe40008000000 */
[----:B------:R-:W-:Y:S02]  /*16d0*/  UISETP.GT.U32.AND UP0, UPT, UR8, 0x1, UP2 ;  /* 0x000000010800788c */ /* 0x000fe40009704070 */
[----:B------:R-:W-:-:S02]  /*16e0*/  USEL UR27, URZ, 0x10, UP1 ;  /* 0x00000010ff1b7887 */ /* 0x000fc40008800000 */
[----:B------:R-:W-:Y:S02]  /*16f0*/  USEL UR22, URZ, 0x20, UP1 ;  /* 0x00000020ff167887 */ /* 0x000fe40008800000 */
[----:B------:R-:W-:Y:S02]  /*1700*/  UISETP.NE.AND UP1, UPT, UR48, 0x2, UPT ;  /* 0x000000023000788c */ /* 0x000fe4000bf25270 */
[----:B------:R-:W-:Y:S02]  /*1710*/  USEL UR6, URZ, 0x40, UP0 ;  /* 0x00000040ff067887 */ /* 0x000fe40008000000 */
[----:B------:R-:W-:Y:S02]  /*1720*/  USEL UR4, URZ, 0x80, UP0 ;  /* 0x00000080ff047887 */ /* 0x000fe40008000000 */
[----:B------:R-:W-:Y:S02]  /*1730*/  UISETP.GT.U32.AND UP0, UPT, UR49, 0x1, UP1 ;  /* 0x000000013100788c */ /* 0x000fe40008f04070 */
[----:B------:R-:W-:-:S02]  /*1740*/  UISETP.NE.AND UP2, UPT, UR48, 0x3, UPT ;  /* 0x000000033000788c */ /* 0x000fc4000bf45270 */
[----:B------:R-:W-:Y:S02]  /*1750*/  USEL UR25, URZ, 0x100, UP0 ;  /* 0x00000100ff197887 */ /* 0x000fe40008000000 */
[----:B------:R-:W-:Y:S02]  /*1760*/  USEL UR21, URZ, 0x200, UP0 ;  /* 0x00000200ff157887 */ /* 0x000fe40008000000 */
[----:B------:R-:W-:Y:S02]  /*1770*/  UISETP.GT.U32.AND UP0, UPT, UR49, 0x1, UP2 ;  /* 0x000000013100788c */ /* 0x000fe40009704070 */
[----:B------:R-:W-:Y:S02]  /*1780*/  UIADD3 UR25, UPT, UPT, UR25, UR27, UR28 ;  /* 0x0000001b19197290 */ /* 0x000fe4000fffe01c */
[----:B------:R-:W-:Y:S02]  /*1790*/  USEL UR24, URZ, 0x1000, UP0 ;  /* 0x00001000ff187887 */ /* 0x000fe40008000000 */
[----:B------:R-:W-:-:S02]  /*17a0*/  USEL UR9, URZ, 0x2000, UP0 ;  /* 0x00002000ff097887 */ /* 0x000fc40008000000 */
[----:B------:R-:W-:Y:S02]  /*17b0*/  UIADD3 UR23, UPT, UPT, UR23, UR24, UR25 ;  /* 0x0000001817177290 */ /* 0x000fe4000fffe019 */
[----:B------:R-:W-:Y:S02]  /*17c0*/  UISETP.GT.U32.AND UP1, UPT, UR8, 0x1, UP1 ;  /* 0x000000010800788c */ /* 0x000fe40008f24070 */
[----:B------:R-:W-:Y:S02]  /*17d0*/  UIADD3 UR21, UPT, UPT, UR21, UR22, UR23 ;  /* 0x0000001615157290 */ /* 0x000fe4000fffe017 */
[----:B------:R-:W-:Y:S02]  /*17e0*/  UISETP.GT.U32.AND UP0, UPT, UR8, 0x1, UP2 ;  /* 0x000000010800788c */ /* 0x000fe40009704070 */
[----:B------:R-:W-:Y:S02]  /*17f0*/  USEL UR8, URZ, 0x400, UP1 ;  /* 0x00000400ff087887 */ /* 0x000fe40008800000 */
[----:B------:R-:W-:-:S02]  /*1800*/  UIADD3 UR9, UPT, UPT, UR7, UR9, UR21 ;  /* 0x0000000907097290 */ /* 0x000fc4000fffe015 */
[----:B------:R-:W-:Y:S02]  /*1810*/  USEL UR7, URZ, 0x4000, UP0 ;  /* 0x00004000ff077887 */ /* 0x000fe40008000000 */
[----:B------:R-:W-:Y:S02]  /*1820*/  UIADD3 UR9, UPT, UPT, UR8, UR6, UR9 ;  /* 0x0000000608097290 */ /* 0x000fe4000fffe009 */
[----:B------:R-:W-:Y:S02]  /*1830*/  ULOP3.LUT UR6, UR49, 0xfffffffe, URZ, 0xc0, !UPT ;  /* 0xfffffffe31067892 */ /* 0x000fe4000f8ec0ff */
[----:B------:R-:W-:Y:S02]  /*1840*/  USEL UR8, URZ, 0x800, UP1 ;  /* 0x00000800ff087887 */ /* 0x000fe40008800000 */
[----:B------:R-:W-:Y:S02]  /*1850*/  UIADD3 UR5, UPT, UPT, UR5, UR7, UR9 ;  /* 0x0000000705057290 */ /* 0x000fe4000fffe009 */
[----:B------:R-:W-:-:S02]  /*1860*/  ULEA UR6, UR48, UR6, 0x2 ;  /* 0x0000000630067291 */ /* 0x000fc4000f8e10ff */
[----:B------:R-:W-:Y:S02]  /*1870*/  USEL UR7, URZ, 0x8000, UP0 ;  /* 0x00008000ff077887 */ /* 0x000fe40008000000 */
[----:B------:R-:W-:-:S03]  /*1880*/  UIADD3 UR5, UPT, UPT, UR8, UR4, UR5 ;  /* 0x0000000408057290 */ /* 0x000fc6000fffe005 */
[----:B------:R-:W-:Y:S01]  /*1890*/  UMOV UR4, 0x3 ;  /* 0x0000000300047882 */ /* 0x000fe20000000000 */
[----:B------:R-:W-:Y:S02]  /*18a0*/  UIADD3 UR5, UPT, UPT, UR5, UR7, URZ ;  /* 0x0000000705057290 */ /* 0x000fe4000fffe0ff */
[----:B------:R-:W-:-:S04]  /*18b0*/  USHF.L.U32 UR4, UR4, UR6, URZ ;  /* 0x0000000604047299 */ /* 0x000fc800080006ff */
[----:B------:R-:W-:Y:S02]  /*18c0*/  MOV R3, UR5 ;  /* 0x0000000500037c02 */ /* 0x000fe40008000f00 */
[----:B------:R-:W-:Y:S02]  /*18d0*/  MOV R2, UR4 ;  /* 0x0000000400027c02 */ /* 0x000fe40008000f00 */
.L_x_18:
[----:B------:R-:W-:Y:S05]  /*18e0*/  BRA.U !UP6, `(.L_x_19) ;  /* 0x000000010eb87547 */ /* 0x000fea000b800000 */
[----:B------:R-:W1:Y:S01]  /*18f0*/  LDCU.128 UR4, c[0x0][0xb10] ;  /* 0x00016200ff0477ac */ /* 0x000e620008000c00 */
[----:B------:R-:W2:Y:S01]  /*1900*/  LDCU UR23, c[0x0][0x370] ;  /* 0x00006e00ff1777ac */ /* 0x000ea20008000800 */
[----:B------:R-:W3:Y:S01]  /*1910*/  LDCU UR22, c[0x0][0x374] ;  /* 0x00006e80ff1677ac */ /* 0x000ee20008000800 */
[----:B------:R-:W4:Y:S01]  /*1920*/  LDCU UR50, c[0x0][0xb0c] ;  /* 0x00016180ff3277ac */ /* 0x000f220008000800 */
[----:B------:R-:W2:Y:S01]  /*1930*/  LDCU UR21, c[0x0][0xb20] ;  /* 0x00016400ff1577ac */ /* 0x000ea20008000800 */
[----:B------:R-:W2:Y:S01]  /*1940*/  LDCU.64 UR8, c[0x0][0xb28] ;  /* 0x00016500ff0877ac */ /* 0x000ea20008000a00 */
[----:B-1----:R-:W-:Y:S02]  /*1950*/  UISETP.NE.AND UP0, UPT, UR6, 0x1, UPT ;  /* 0x000000010600788c */ /* 0x002fe4000bf05270 */
[----:B---3--:R-:W-:Y:S02]  /*1960*/  UIMAD.WIDE.U32 UR28, UR22, UR7, URZ ;  /* 0x00000007161c72a5 */ /* 0x008fe4000f8e00ff */
[----:B------:R-:W-:-:S02]  /*1970*/  UISETP.NE.AND UP2, UPT, UR20, 0x1, UPT ;  /* 0x000000011400788c */ /* 0x000fc4000bf45270 */
[----:B----4-:R-:W-:Y:S02]  /*1980*/  UISETP.NE.AND UP1, UPT, UR50, 0x1, UPT ;  /* 0x000000013200788c */ /* 0x010fe4000bf25270 */
[----:B------:R-:W-:Y:S02]  /*1990*/  UIMAD.WIDE.U32 UR32, UR51, UR7, URZ ;  /* 0x00000007332072a5 */ /* 0x000fe4000f8e00ff */
[----:B--2---:R-:W-:Y:S01]  /*19a0*/  UIMAD.WIDE.U32 UR24, UR23, UR4, URZ ;  /* 0x00000004171872a5 */ /* 0x004fe2000f8e00ff */
[----:B------:R-:W-:Y:S01]  /*19b0*/  UMOV UR7, UR29 ;  /* 0x0000001d00077c82 */ /* 0x000fe20008000000 */
[----:B------:R-:W-:Y:S02]  /*19c0*/  UIMAD.WIDE.U32 UR28, UR10, UR4, URZ ;  /* 0x000000040a1c72a5 */ /* 0x000fe4000f8e00ff */
[----:B------:R-:W-:-:S03]  /*19d0*/  @UP0 USHF.R.U32.HI UR22, URZ, UR21, UR7 ;  /* 0x00000015ff160299 */ /* 0x000fc60008011607 */
[----:B------:R-:W-:Y:S02]  /*19e0*/  @UP1 USHF.R.U32.HI UR23, URZ, UR5, UR25 ;  /* 0x00000005ff171299 */ /* 0x000fe40008011619 */
[----:B------:R-:W-:Y:S02]  /*19f0*/  UIMAD.WIDE.U32 UR24, UR22, UR8, URZ ;  /* 0x00000008161872a5 */ /* 0x000fe4000f8e00ff */
[----:B------:R-:W-:Y:S02]  /*1a00*/  USHF.R.U32.HI UR33, URZ, UR21, UR33 ;  /* 0x00000015ff217299 */ /* 0x000fe40008011621 */
[----:B------:R-:W-:Y:S02]  /*1a10*/  UIMAD.WIDE.U32 UR34, UR23, UR8, URZ ;  /* 0x00000008172272a5 */ /* 0x000fe4000f8e00ff */
[----:B------:R-:W-:Y:S02]  /*1a20*/  @UP2 USHF.R.U32.HI UR22, URZ, UR9, UR25 ;  /* 0x00000009ff162299 */ /* 0x000fe40008011619 */
[----:B------:R-:W-:-:S02]  /*1a30*/  USHF.R.U32.HI UR29, URZ, UR5, UR29 ;  /* 0x00000005ff1d7299 */ /* 0x000fc4000801161d */
[----:B------:R-:W-:Y:S02]  /*1a40*/  USEL UR33, UR51, UR33, !UP0 ;  /* 0x0000002133217287 */ /* 0x000fe4000c000000 */
[----:B------:R-:W-:Y:S02]  /*1a50*/  @UP2 USHF.R.U32.HI UR23, URZ, UR9, UR35 ;  /* 0x00000009ff172299 */ /* 0x000fe40008011623 */
[----:B------:R-:W-:Y:S02]  /*1a60*/  UIMAD UR22, UR22, UR20, URZ ;  /* 0x00000014161672a4 */ /* 0x000fe4000f8e02ff */
[----:B------:R-:W-:Y:S02]  /*1a70*/  USEL UR29, UR10, UR29, !UP1 ;  /* 0x0000001d0a1d7287 */ /* 0x000fe4000c800000 */
[----:B------:R-:W-:Y:S02]  /*1a80*/  UIMAD UR4, UR23, UR20, URZ ;  /* 0x00000014170472a4 */ /* 0x000fe4000f8e02ff */
[----:B------:R-:W-:-:S02]  /*1a90*/  UISETP.GE.AND UP0, UPT, UR33, UR22, UPT ;  /* 0x000000162100728c */ /* 0x000fc4000bf06270 */
[----:B------:R-:W-:Y:S02]  /*1aa0*/  UIMAD.WIDE.U32 UR34, UR33, UR8, URZ ;  /* 0x00000008212272a5 */ /* 0x000fe4000f8e00ff */
[----:B------:R-:W-:Y:S02]  /*1ab0*/  UISETP.GE.OR UP0, UPT, UR29, UR4, UP0 ;  /* 0x000000041d00728c */ /* 0x000fe40008706670 */
[----:B------:R-:W-:Y:S02]  /*1ac0*/  USHF.R.U32.HI UR4, URZ, UR9, UR35 ;  /* 0x00000009ff047299 */ /* 0x000fe40008011623 */
[----:B------:R-:W-:Y:S02]  /*1ad0*/  UIMAD.WIDE.U32 UR24, UR29, UR8, URZ ;  /* 0x000000081d1872a5 */ /* 0x000fe4000f8e00ff */
[----:B------:R-:W-:Y:S02]  /*1ae0*/  USEL UR4, UR33, UR4, !UP2 ;  /* 0x0000000421047287 */ /* 0x000fe4000d000000 */
[----:B------:R-:W-:-:S02]  /*1af0*/  UIADD3 UR5, UPT, UPT, -UR33, URZ, URZ ;  /* 0x000000ff21057290 */ /* 0x000fc4000fffe1ff */
[----:B------:R-:W-:Y:S02]  /*1b00*/  UIADD3 UR8, UPT, UPT, -UR4, URZ, URZ ;  /* 0x000000ff04087290 */ /* 0x000fe4000fffe1ff */
[----:B------:R-:W-:Y:S02]  /*1b10*/  @!UP0 USHF.R.U32.HI UR9, URZ, UR9, UR25 ;  /* 0x00000009ff098299 */ /* 0x000fe40008011619 */
[----:B------:R-:W-:Y:S02]  /*1b20*/  UIMAD UR8, UR20, UR8, UR33 ;  /* 0x00000008140872a4 */ /* 0x000fe4000f8e0221 */
[----:B------:R-:W-:Y:S02]  /*1b30*/  @!UP0 USEL UR9, UR29, UR9, !UP2 ;  /* 0x000000091d098287 */ /* 0x000fe4000d000000 */
[----:B------:R-:W-:Y:S02]  /*1b40*/  UIADD3 UR7, UPT, UPT, -UR29, URZ, URZ ;  /* 0x000000ff1d077290 */ /* 0x000fe4000fffe1ff */
[----:B------:R-:W-:-:S02]  /*1b50*/  @!UP0 UIMAD UR8, UR8, UR23, UR9 ;  /* 0x00000017080882a4 */ /* 0x000fc4000f8e0209 */
[----:B------:R-:W-:Y:S02]  /*1b60*/  @!UP0 UIADD3 UR4, UPT, UPT, UR4, -UR9, URZ ;  /* 0x8000000904048290 */ /* 0x000fe4000fffe0ff */
[----:B------:R-:W-:Y:S02]  /*1b70*/  UIMAD UR5, UR6, UR5, UR51 ;  /* 0x00000005060572a4 */ /* 0x000fe4000f8e0233 */
[----:B------:R-:W-:Y:S02]  /*1b80*/  @!UP0 UIMAD UR33, UR4, UR20, UR29 ;  /* 0x00000014042182a4 */ /* 0x000fe4000f8e021d */
[----:B------:R-:W-:Y:S01]  /*1b90*/  UIMAD UR7, UR50, UR7, UR10 ;  /* 0x00000007320772a4 */ /* 0x000fe2000f8e020a */
[----:B------:R-:W-:Y:S01]  /*1ba0*/  @!UP0 UMOV UR29, UR8 ;  /* 0x00000008001d8c82 */ /* 0x000fe20008000000 */
[----:B------:R-:W-:Y:S02]  /*1bb0*/  UIMAD UR51, UR33, UR6, UR5 ;  /* 0x00000006213372a4 */ /* 0x000fe4000f8e0205 */
[----:B------:R-:W-:-:S12]  /*1bc0*/  UIMAD UR50, UR29, UR50, UR7 ;  /* 0x000000321d3272a4 */ /* 0x000fd8000f8e0207 */
.L_x_19:
[----:B------:R-:W-:-:S09]  /*1bd0*/  UISETP.NE.AND UP0, UPT, UR19, 0x1, UPT ;  /* 0x000000011300788c */ /* 0x000fd2000bf05270 */
[----:B------:R-:W-:Y:S05]  /*1be0*/  BRA.U UP0, `(.L_x_20) ;  /* 0x0000000100407547 */ /* 0x000fea000b800000 */
[----:B------:R-:W1:Y:S01]  /*1bf0*/  LDCU.128 UR4, c[0x0][0xb10] ;  /* 0x00016200ff0477ac */ /* 0x000e620008000c00 */
[----:B------:R-:W2:Y:S01]  /*1c00*/  LDCU UR9, c[0x0][0xb0c] ;  /* 0x00016180ff0977ac */ /* 0x000ea20008000800 */
[----:B------:R-:W3:Y:S01]  /*1c10*/  LDCU UR8, c[0x0][0xb20] ;  /* 0x00016400ff0877ac */ /* 0x000ee20008000800 */
[----:B-1----:R-:W-:Y:S02]  /*1c20*/  UIMAD.WIDE.U32 UR22, UR50, UR4, URZ ;  /* 0x00000004321672a5 */ /* 0x002fe4000f8e00ff */
[----:B------:R-:W-:Y:S02]  /*1c30*/  UIMAD.WIDE.U32 UR20, UR51, UR7, URZ ;  /* 0x00000007331472a5 */ /* 0x000fe4000f8e00ff */
[----:B--2---:R-:W-:Y:S02]  /*1c40*/  UISETP.NE.AND UP1, UPT, UR9, 0x1, UPT ;  /* 0x000000010900788c */ /* 0x004fe4000bf25270 */
[----:B------:R-:W-:Y:S01]  /*1c50*/  UISETP.NE.AND UP0, UPT, UR6, 0x1, UPT ;  /* 0x000000010600788c */ /* 0x000fe2000bf05270 */
[----:B------:R-:W-:Y:S01]  /*1c60*/  UMOV UR7, UR23 ;  /* 0x0000001700077c82 */ /* 0x000fe20008000000 */
[----:B---3--:R-:W-:-:S02]  /*1c70*/  USHF.R.U32.HI UR8, URZ, UR8, UR21 ;  /* 0x00000008ff087299 */ /* 0x008fc40008011615 */
[----:B------:R-:W-:Y:S02]  /*1c80*/  USHF.R.U32.HI UR5, URZ, UR5, UR7 ;  /* 0x00000005ff057299 */ /* 0x000fe40008011607 */
[----:B------:R-:W-:Y:S02]  /*1c90*/  USEL UR8, UR51, UR8, !UP0 ;  /* 0x0000000833087287 */ /* 0x000fe4000c000000 */
[----:B------:R-:W-:-:S04]  /*1ca0*/  USEL UR5, UR50, UR5, !UP1 ;  /* 0x0000000532057287 */ /* 0x000fc8000c800000 */
[----:B------:R-:W-:Y:S02]  /*1cb0*/  UIADD3 UR4, UPT, UPT, -UR8, UR5, URZ ;  /* 0x0000000508047290 */ /* 0x000fe4000fffe1ff */
[----:B------:R-:W-:Y:S02]  /*1cc0*/  UIADD3 UR5, UPT, UPT, UR8, -UR5, URZ ;  /* 0x8000000508057290 */ /* 0x000fe4000fffe0ff */
[----:B------:R-:W-:Y:S02]  /*1cd0*/  UIMAD UR51, UR4, UR6, UR51 ;  /* 0x00000006043372a4 */ /* 0x000fe4000f8e0233 */
[----:B------:R-:W-:-:S12]  /*1ce0*/  UIMAD UR50, UR5, UR9, UR50 ;  /* 0x00000009053272a4 */ /* 0x000fd8000f8e0232 */
.L_x_20:
[----:B------:R-:W-:-:S09]  /*1cf0*/  UISETP.EQ.U32.AND UP0, UPT, UR12, 0x1, UPT ;  /* 0x000000010c00788c */ /* 0x000fd2000bf02070 */
[----:B------:R-:W-:Y:S05]  /*1d00*/  BRA.U !UP0, `(.L_x_21) ;  /* 0x00000001080c7547 */ /* 0x000fea000b800000 */
[----:B------:R-:W-:Y:S01]  /*1d10*/  UCGABAR_WAIT ;  /* 0x0000000000007dc7 */ /* 0x000fe20008000000 */
[----:B------:R-:W-:Y:S01]  /*1d20*/  CCTL.IVALL ;  /* 0x00000000ff00798f */ /* 0x000fe20002000000 */
[----:B------:R-:W-:Y:S05]  /*1d30*/  BRA `(.L_x_22) ;  /* 0x0000000000047947 */ /* 0x000fea0003800000 */
.L_x_21:
[----:B------:R-:W-:Y:S06]  /*1d40*/  BAR.SYNC.DEFER_BLOCKING 0x0 ;  /* 0x0000000000007b1d */ /* 0x000fec0000010000 */
.L_x_22:
[----:B------:R-:W-:Y:S05]  /*1d50*/  BRA.U UP5, `(.L_x_23) ;  /* 0x00000025053c7547 */ /* 0x000fea000b800000 */
[----:B------:R-:W1:Y:S01]  /*1d60*/  LDCU UR6, c[0x0][0x38c] ;  /* 0x00007180ff0677ac */ /* 0x000e620008000800 */
[----:B------:R-:W-:Y:S01]  /*1d70*/  PLOP3.LUT P1, PT, PT, PT, UP3, 0x80, 0x8 ;  /* 0x000000000008781c */ /* 0x000fe20003f2f038 */
[----:B------:R-:W-:Y:S01]  /*1d80*/  IMAD.MOV.U32 R12, RZ, RZ, 0x1 ;  /* 0x00000001ff0c7424 */ /* 0x000fe200078e00ff */
[----:B------:R-:W-:Y:S01]  /*1d90*/  ISETP.NE.AND P2, PT, R0, RZ, P3 ;  /* 0x000000ff0000720c */ /* 0x000fe20001f45270 */
[----:B------:R-:W-:Y:S01]  /*1da0*/  USHF.L.U32 UR5, UR10, 0x5, URZ ;  /* 0x000000050a057899 */ /* 0x000fe200080006ff */
[----:B------:R-:W-:Y:S01]  /*1db0*/  PLOP3.LUT P1, PT, P1, PT, PT, 0x8, 0x80 ;  /* 0x000000000080781c */ /* 0x000fe20000f2e170 */
[----:B------:R-:W-:Y:S01]  /*1dc0*/  USHF.L.U32 UR4, UR10, 0x6, URZ ;  /* 0x000000060a047899 */ /* 0x000fe200080006ff */
[----:B------:R-:W-:Y:S01]  /*1dd0*/  CS2R R10, SRZ ;  /* 0x00000000000a7805 */ /* 0x000fe2000001ff00 */
[----:B------:R-:W-:Y:S01]  /*1de0*/  UMOV UR17, 0x400 ;  /* 0x0000040000117882 */ /* 0x000fe20000000000 */
[----:B------:R-:W-:Y:S01]  /*1df0*/  UISETP.NE.AND UP1, UPT, UR11, URZ, UPT ;  /* 0x000000ff0b00728c */ /* 0x000fe2000bf25270 */
[----:B------:R-:W-:Y:S01]  /*1e00*/  IMAD.MOV.U32 R9, RZ, RZ, RZ ;  /* 0x000000ffff097224 */ /* 0x000fe200078e00ff */
[----:B------:R-:W-:Y:S01]  /*1e10*/  ULEA UR17, UR54, UR17, 0x18 ;  /* 0x0000001136117291 */ /* 0x000fe2000f8ec0ff */
[----:B------:R-:W-:Y:S01]  /*1e20*/  IMAD.MOV.U32 R8, RZ, RZ, 0x1 ;  /* 0x00000001ff087424 */ /* 0x000fe200078e00ff */
[----:B------:R-:W-:-:S02]  /*1e30*/  ULOP3.LUT UR5, UR5, 0x20, URZ, 0xc0, !UPT ;  /* 0x0000002005057892 */ /* 0x000fc4000f8ec0ff */
[----:B------:R-:W-:Y:S01]  /*1e40*/  ULOP3.LUT UR4, UR4, 0x40, URZ, 0xc0, !UPT ;  /* 0x0000004004047892 */ /* 0x000fe2000f8ec0ff */
[----:B------:R-:W2:Y:S01]  /*1e50*/  LDCU UR19, c[0x0][0x370] ;  /* 0x00006e00ff1377ac */ /* 0x000ea20008000800 */
[----:B-1----:R-:W-:Y:S02]  /*1e60*/  UIADD3 UR7, UPT, UPT, UR6, 0x3f, URZ ;  /* 0x0000003f06077890 */ /* 0x002fe4000fffe0ff */
[----:B------:R-:W-:Y:S02]  /*1e70*/  UIADD3 UR20, UPT, UPT, UR6, 0x7e, URZ ;  /* 0x0000007e06147890 */ /* 0x000fe4000fffe0ff */
[----:B------:R-:W-:Y:S02]  /*1e80*/  USHF.R.S32.HI UR21, URZ, 0x1f, UR7 ;  /* 0x0000001fff157899 */ /* 0x000fe40008011407 */
[----:B------:R-:W-:Y:S02]  /*1e90*/  UIADD3 UR6, UPT, UPT, UR6, -0x1, URZ ;  /* 0xffffffff06067890 */ /* 0x000fe4000fffe0ff */
[----:B------:R-:W-:-:S02]  /*1ea0*/  ULEA.HI UR21, UR21, UR7, URZ, 0x6 ;  /* 0x0000000715157291 */ /* 0x000fc4000f8f30ff */
[----:B------:R-:W-:Y:S02]  /*1eb0*/  UISETP.GE.U32.AND UP2, UPT, UR6, -0x7f, UPT ;  /* 0xffffff810600788c */ /* 0x000fe4000bf46070 */
[----:B------:R-:W-:Y:S01]  /*1ec0*/  USHF.R.S32.HI UR21, URZ, 0x6, UR21 ;  /* 0x00000006ff157899 */ /* 0x000fe20008011415 */
[----:B------:R-:W1:Y:S03]  /*1ed0*/  LDCU.64 UR22, c[0x0][0x348] ;  /* 0x00006900ff1677ac */ /* 0x000e660008000a00 */
[----:B------:R-:W-:Y:S01]  /*1ee0*/  UISETP.LT.U32.AND UP0, UPT, UR21, 0x24, UPT ;  /* 0x000000241500788c */ /* 0x000fe2000bf01070 */
[----:B------:R-:W3:Y:S03]  /*1ef0*/  LDCU UR18, c[0x0][0x374] ;  /* 0x00006e80ff1277ac */ /* 0x000ee60008000800 */
[----:B------:R-:W-:-:S02]  /*1f00*/  USEL UR41, UR21, 0x24, UP0 ;  /* 0x0000002415297887 */ /* 0x000fc40008000000 */
[----:B------:R-:W-:Y:S02]  /*1f10*/  USEL UR26, UR26, 0x2, UP1 ;  /* 0x000000021a1a7887 */ /* 0x000fe40008800000 */
[----:B------:R-:W-:Y:S02]  /*1f20*/  UIADD3 UR25, UPT, UPT, UR41, -0x1, URZ ;  /* 0xffffffff29197890 */ /* 0x000fe4000fffe0ff */
[----:B------:R-:W-:Y:S02]  /*1f30*/  @UP2 UIADD3 UR25, UPT, UPT, UR41, URZ, URZ ;  /* 0x000000ff29192290 */ /* 0x000fe4000fffe0ff */
[----:B------:R-:W-:Y:S02]  /*1f40*/  UIADD3 UR40, UPT, UPT, UR17, 0x2600, UR16 ;  /* 0x0000260011287890 */ /* 0x000fe4000fffe010 */
[----:B------:R-:W-:Y:S02]  /*1f50*/  UIADD3 UR24, UPT, UPT, UR25, 0x1, URZ ;  /* 0x0000000119187890 */ /* 0x000fe4000fffe0ff */
[----:B------:R-:W-:-:S02]  /*1f60*/  UIADD3 UR39, UPT, UPT, UR17, 0x26600, UR15 ;  /* 0x0002660011277890 */ /* 0x000fc4000fffe00f */
[----:B------:R-:W-:Y:S02]  /*1f70*/  ULEA UR31, UR31, UR5, 0x4 ;  /* 0x000000051f1f7291 */ /* 0x000fe4000f8e20ff */
[----:B------:R-:W-:Y:S02]  /*1f80*/  ULEA UR30, UR30, UR4, 0x4 ;  /* 0x000000041e1e7291 */ /* 0x000fe4000f8e20ff */
[----:B------:R-:W-:Y:S02]  /*1f90*/  UIADD3 UR38, UPT, UPT, UR21, -UR41, URZ ;  /* 0x8000002915267290 */ /* 0x000fe4000fffe0ff */
[----:B------:R-:W-:Y:S01]  /*1fa0*/  UIADD3 UR25, UPT, UPT, -UR25, URZ, URZ ;  /* 0x000000ff19197290 */ /* 0x000fe2000fffe1ff */
[----:B-123--:R-:W-:-:S11]  /*1fb0*/  UMOV UR29, URZ ;  /* 0x000000ff001d7c82 */ /* 0x00efd60008000000 */
.L_x_43:
[----:B------:R-:W-:-:S09]  /*1fc0*/  UISETP.NE.AND UP0, UPT, UR54, URZ, UPT ;  /* 0x000000ff3600728c */ /* 0x000fd2000bf05270 */
[----:B------:R-:W-:Y:S05]  /*1fd0*/  BRA.U UP0, `(.L_x_24) ;  /* 0x0000000100287547 */ /* 0x000fea000b800000 */
[----:B------:R-:W-:Y:S02]  /*1fe0*/  LEA R0, R9, UR17, 0x3 ;  /* 0x0000001109007c11 */ /* 0x000fe4000f8e18ff */
[----:B------:R-:W-:-:S04]  /*1ff0*/  SHF.L.U32 R2, R8, 0x1f, RZ ;  /* 0x0000001f08027819 */ /* 0x000fc800000006ff */
[----:B------:R-:W1:Y:S02]  /*2000*/  SYNCS.PHASECHK.TRANS64.TRYWAIT P0, [R0+URZ+0x2d0], R2 ;  /* 0x0002d002000075a7 */ /* 0x000e6400080011ff */
[----:B-1----:R-:W-:Y:S05]  /*2010*/  @!P0 BRA `(.L_x_25) ;  /* 0x0000006000b88947 */ /* 0x002fea0003800000 */
.L_x_146:
[----:B------:R-:W-:Y:S01]  /*2020*/  VIADD R9, R9, 0x1 ;  /* 0x0000000109097836 */ /* 0x000fe20000000000 */
[----:B------:R1:W-:Y:S04]  /*2030*/  SYNCS.ARRIVE.TRANS64.A1T0 RZ, [R0+URZ+0x2c0], RZ ;  /* 0x0002c0ff00ff79a7 */ /* 0x0003e800081000ff */
[----:B------:R-:W-:-:S04]  /*2040*/  ISETP.NE.AND P0, PT, R9, 0x2, PT ;  /* 0x000000020900780c */ /* 0x000fc80003f05270 */
[----:B------:R-:W-:Y:S02]  /*2050*/  SEL R9, R9, RZ, P0 ;  /* 0x000000ff09097207 */ /* 0x000fe40000000000 */
[----:B-1----:R-:W-:-:S04]  /*2060*/  SEL R0, RZ, 0x1, P0 ;  /* 0x00000001ff007807 */ /* 0x002fc80000000000 */
[----:B------:R-:W-:-:S07]  /*2070*/  LOP3.LUT R8, R8, R0, RZ, 0x3c, !PT ;  /* 0x0000000008087212 */ /* 0x000fce00078e3cff */
.L_x_24:
[----:B------:R-:W-:Y:S01]  /*2080*/  UISETP.GE.U32.AND UP0, UPT, UR20, 0x7f, UPT ;  /* 0x0000007f1400788c */ /* 0x000fe2000bf06070 */
[----:B------:R-:W-:Y:S01]  /*2090*/  SHF.L.U32 R0, R12, 0x1f, RZ ;  /* 0x0000001f0c007819 */ /* 0x000fe200000006ff */
[----:B------:R-:W-:Y:S02]  /*20a0*/  ULEA.HI UR35, UR50, UR50, URZ, 0x1 ;  /* 0x0000003232237291 */ /* 0x000fe4000f8f08ff */
[----:B------:R-:W-:Y:S02]  /*20b0*/  ULEA UR4, UR29, UR17, 0x3 ;  /* 0x000000111d047291 */ /* 0x000fe4000f8e18ff */
[----:B------:R-:W-:Y:S02]  /*20c0*/  USHF.L.U32 UR35, UR35, 0x6, URZ ;  /* 0x0000000623237899 */ /* 0x000fe400080006ff */
[----:B------:R-:W-:Y:S02]  /*20d0*/  ULEA UR11, UR51, UR31, 0x6 ;  /* 0x0000001f330b7291 */ /* 0x000fe4000f8e30ff */
[----:B------:R-:W-:-:S03]  /*20e0*/  ULOP3.LUT UR35, UR35, 0xffffff80, URZ, 0xc0, !UPT ;  /* 0xffffff8023237892 */ /* 0x000fc6000f8ec0ff */
[----:B------:R1:W2:Y:S01]  /*20f0*/  SYNCS.PHASECHK.TRANS64.TRYWAIT P0, [UR4+0x120], R0 ;  /* 0x00012000ff0075a7 */ /* 0x0002a20008001104 */
[----:B------:R-:W-:Y:S01]  /*2100*/  UIADD3 UR35, UPT, UPT, UR30, UR35, URZ ;  /* 0x000000231e237290 */ /* 0x000fe2000fffe0ff */
[----:B------:R-:W-:Y:S01]  /*2110*/  UMOV UR4, URZ ;  /* 0x000000ff00047c82 */ /* 0x000fe20008000000 */
[----:B------:R-:W-:Y:S10]  /*2120*/  BRA.U !UP0, `(.L_x_26) ;  /* 0x0000000108c87547 */ /* 0x000ff4000b800000 */
[----:B------:R-:W-:Y:S01]  /*2130*/  UMOV UR5, UR25 ;  /* 0x0000001900057c82 */ /* 0x000fe20008000000 */
[----:B------:R-:W-:Y:S01]  /*2140*/  UMOV UR50, UR29 ;  /* 0x0000001d00327c82 */ /* 0x000fe20008000000 */
[----:B------:R-:W-:-:S05]  /*2150*/  UMOV UR34, URZ ;  /* 0x000000ff00227c82 */ /* 0x000fca0008000000 */
.L_x_32:
[----:B------:R-:W-:Y:S01]  /*2160*/  ULEA UR33, UR50, UR17, 0x3 ;  /* 0x0000001132217291 */ /* 0x000fe2000f8e18ff */
[----:B--2---:R-:W-:Y:S01]  /*2170*/  @P3 MOV R2, 0x3000 ;  /* 0x0000300000023802 */ /* 0x004fe20000000f00 */
[----:B--234-:R-:W-:Y:S10]  /*2180*/  @P0 BRA `(.L_x_27) ;  /* 0x00000000000c0947 */ /* 0x01cff40003800000 */
[----:B------:R-:W-:-:S04]  /*2190*/  SHF.L.U32 R3, R12, 0x1f, RZ ;  /* 0x0000001f0c037819 */ /* 0x000fc800000006ff */
[----:B------:R-:W2:Y:S02]  /*21a0*/  SYNCS.PHASECHK.TRANS64.TRYWAIT P0, [UR33+0x120], R3 ;  /* 0x00012003ff0075a7 */ /* 0x000ea40008001121 */
[----:B--2---:R-:W-:Y:S05]  /*21b0*/  @!P0 BRA `(.L_x_28) ;  /* 0x0000006000648947 */ /* 0x004fea0003800000 */
.L_x_27:
[----:B------:R2:W-:Y:S01]  /*21c0*/  @P3 SYNCS.ARRIVE.TRANS64 RZ, [UR33], R2 ;  /* 0x00000002ffff39a7 */ /* 0x0005e20008000021 */
[----:B------:R-:W-:Y:S02]  /*21d0*/  ULOP3.LUT UR4, UR26, 0x2, URZ, 0xfc, !UPT ;  /* 0x000000021a047892 */ /* 0x000fe4000f8efcff */
[----:B------:R-:W-:Y:S02]  /*21e0*/  UIADD3 UR5, UPT, UPT, UR5, 0x1, URZ ;  /* 0x0000000105057890 */ /* 0x000fe4000fffe0ff */
[----:B------:R-:W-:Y:S02]  /*21f0*/  UISETP.NE.AND UP0, UPT, UR4, 0x2, UPT ;  /* 0x000000020400788c */ /* 0x000fe4000bf05270 */
[----:B------:R-:W-:-:S07]  /*2200*/  UISETP.NE.AND UP2, UPT, UR5, 0x1, UPT ;  /* 0x000000010500788c */ /* 0x000fce000bf45270 */
[----:B------:R-:W-:Y:S05]  /*2210*/  BRA.U UP0, `(.L_x_29) ;  /* 0x0000000100047547 */ /* 0x000fea000b800000 */
[----:B------:R-:W-:Y:S05]  /*2220*/  BPT.TRAP 0x1 ;  /* 0x000000040000795c */ /* 0x000fea0000300000 */
.L_x_29:
[----:B------:R-:W-:Y:S04]  /*2230*/  BSSY.RECONVERGENT B0, `(.L_x_30) ;  /* 0x0000003000007945 */ /* 0x000fe80003800200 */
[----:B------:R-:W-:Y:S05]  /*2240*/  @!P2 BRA `(.L_x_31) ;  /* 0x000000000004a947 */ /* 0x000fea0003800000 */
[----:B------:R-:W-:Y:S05]  /*2250*/  BPT.TRAP 0x1 ;  /* 0x000000040000795c */ /* 0x000fea0000300000 */
.L_x_31:
[----:B------:R-:W-:Y:S05]  /*2260*/  BSYNC.RECONVERGENT B0 ;  /* 0x0000000000007941 */ /* 0x000fea0003800200 */
.L_x_30:
[----:B------:R-:W-:Y:S02]  /*2270*/  UIADD3 UR29, UPT, UPT, UR50, 0x1, URZ ;  /* 0x00000001321d7890 */ /* 0x000fe4000fffe0ff */
[----:B------:R-:W-:Y:S02]  /*2280*/  ULEA UR32, UR50, UR16, 0xc ;  /* 0x0000001032207291 */ /* 0x000fe4000f8e60ff */
[----:B------:R-:W-:Y:S02]  /*2290*/  UISETP.NE.AND UP0, UPT, UR29, 0x24, UPT ;  /* 0x000000241d00788c */ /* 0x000fe4000bf05270 */
[----:B------:R-:W-:Y:S02]  /*22a0*/  UIADD3 UR46, UP1, UPT, UR22, 0x80, URZ ;  /* 0x00000080162e7890 */ /* 0x000fe4000ff3e0ff */
[----:B------:R-:W-:Y:S02]  /*22b0*/  USEL UR6, URZ, 0x1, UP0 ;  /* 0x00000001ff067887 */ /* 0x000fe40008000000 */
[----:B------:R-:W-:-:S02]  /*22c0*/  USEL UR29, UR29, URZ, UP0 ;  /* 0x000000ff1d1d7287 */ /* 0x000fc40008000000 */
[----:B------:R-:W-:Y:S02]  /*22d0*/  ULEA UR8, UR50, UR15, 0xb ;  /* 0x0000000f32087291 */ /* 0x000fe4000f8e58ff */
[----:B------:R-:W-:Y:S01]  /*22e0*/  UIADD3 UR44, UP0, UPT, UR22, 0x180, URZ ;  /* 0x00000180162c7890 */ /* 0x000fe2000ff1e0ff */
[----:B------:R-:W-:Y:S01]  /*22f0*/  LOP3.LUT R12, R12, UR6, RZ, 0x3c, !PT ;  /* 0x000000060c0c7c12 */ /* 0x000fe2000f8e3cff */
[----:B------:R-:W-:Y:S02]  /*2300*/  ULEA UR4, UR29, UR17, 0x3 ;  /* 0x000000111d047291 */ /* 0x000fe4000f8e18ff */
[----:B------:R-:W-:Y:S01]  /*2310*/  ULOP3.LUT UR33, UR33, 0xfefffff8, URZ, 0xc0, !UPT ;  /* 0xfefffff821217892 */ /* 0x000fe2000f8ec0ff */
[----:B-1----:R-:W-:Y:S01]  /*2320*/  SHF.L.U32 R0, R12, 0x1f, RZ ;  /* 0x0000001f0c007819 */ /* 0x002fe200000006ff */
[----:B------:R-:W-:Y:S02]  /*2330*/  UIADD3.X UR47, UPT, UPT, URZ, UR23, URZ, UP1, !UPT ;  /* 0x00000017ff2f7290 */ /* 0x000fe40008ffe4ff */
[----:B------:R-:W-:-:S02]  /*2340*/  UIADD3 UR32, UPT, UPT, UR17, 0x2600, UR32 ;  /* 0x0000260011207890 */ /* 0x000fc4000fffe020 */
[----:B------:R-:W-:Y:S01]  /*2350*/  UPRMT UR7, URZ, 0x5410, UR14 ;  /* 0x00005410ff077896 */ /* 0x000fe2000800000e */
[----:B------:R3:W4:Y:S01]  /*2360*/  SYNCS.PHASECHK.TRANS64.TRYWAIT P0, [UR4+0x120], R0 ;  /* 0x00012000ff0075a7 */ /* 0x0007220008001104 */
[----:B------:R-:W-:Y:S02]  /*2370*/  UIADD3 UR8, UPT, UPT, UR17, 0x26600, UR8 ;  /* 0x0002660011087890 */ /* 0x000fe4000fffe008 */
[----:B------:R-:W-:Y:S02]  /*2380*/  UIADD3.X UR45, UPT, UPT, URZ, UR23, URZ, UP0, !UPT ;  /* 0x00000017ff2d7290 */ /* 0x000fe400087fe4ff */
[----:B------:R-:W-:Y:S01]  /*2390*/  UPRMT UR6, URZ, 0x5410, UR13 ;  /* 0x00005410ff067896 */ /* 0x000fe2000800000d */
[----:B------:R-:W-:Y:S01]  /*23a0*/  UMOV UR42, 0x0 ;  /* 0x00000000002a7882 */ /* 0x000fe20000000000 */
[----:B------:R-:W-:Y:S01]  /*23b0*/  UMOV UR43, 0x10000000 ;  /* 0x10000000002b7882 */ /* 0x000fe20000000000 */
[----:B------:R-:W-:Y:S01]  /*23c0*/  UMOV UR10, UR34 ;  /* 0x00000022000a7c82 */ /* 0x000fe20008000000 */
[----:B------:R-:W-:Y:S01]  /*23d0*/  UMOV UR12, UR36 ;  /* 0x00000024000c7c82 */ /* 0x000fe20008000000 */
[----:B------:R-:W-:Y:S01]  /*23e0*/  UMOV UR9, UR33 ;  /* 0x0000002100097c82 */ /* 0x000fe20008000000 */
[----:B------:R1:W-:Y:S01]  /*23f0*/  UTMALDG.3D.MULTICAST.2CTA [UR32], [UR46], UR7, desc[UR42] ;  /* 0x00002a202e0073b4 */ /* 0x0003e20008211807 */
[----:B------:R-:W-:Y:S01]  /*2400*/  UMOV UR4, UR24 ;  /* 0x0000001800047c82 */ /* 0x000fe20008000000 */
[----:B------:R-:W-:Y:S01]  /*2410*/  UMOV UR50, UR29 ;  /* 0x0000001d00327c82 */ /* 0x000fe20008000000 */
[----:B------:R3:W-:Y:S01]  /*2420*/  UTMALDG.3D.MULTICAST.2CTA [UR8], [UR44], UR6, desc[UR42] ;  /* 0x00002a082c0073b4 */ /* 0x0007e20008211806 */
[----:B-1----:R-:W-:Y:S01]  /*2430*/  UIADD3 UR34, UPT, UPT, UR34, 0x40, URZ ;  /* 0x0000004022227890 */ /* 0x002fe2000fffe0ff */
[----:B------:R-:W-:Y:S11]  /*2440*/  BRA.U UP2, `(.L_x_32) ;  /* 0xfffffffd02447547 */ /* 0x000ff6000b83ffff */
.L_x_26:
[----:B------:R-:W-:Y:S01]  /*2450*/  ULEA UR5, UR29, UR17, 0x3 ;  /* 0x000000111d057291 */ /* 0x000fe2000f8e18ff */
[----:B-1-3--:R-:W-:Y:S01]  /*2460*/  SHF.L.U32 R0, R12, 0x1f, RZ ;  /* 0x0000001f0c007819 */ /* 0x00afe200000006ff */
[----:B------:R-:W-:Y:S01]  /*2470*/  @!P1 SYNCS.ARRIVE.TRANS64.A1T0 RZ, [UR17+0x258], RZ ;  /* 0x000258ffffff99a7 */ /* 0x000fe20008100011 */
[----:B------:R-:W-:-:S06]  /*2480*/  UISETP.GT.AND UP0, UPT, UR21, UR41, UPT ;  /* 0x000000291500728c */ /* 0x000fcc000bf04270 */
[----:B--2-4-:R1:W2:Y:S03]  /*2490*/  SYNCS.PHASECHK.TRANS64.TRYWAIT P0, [UR5+0x120], R0 ;  /* 0x00012000ff0075a7 */ /* 0x0142a60008001105 */
[----:B------:R-:W-:Y:S05]  /*24a0*/  BRA.U !UP0, `(.L_x_33) ;  /* 0x0000000108b87547 */ /* 0x000fea000b800000 */
[----:B------:R-:W-:Y:S01]  /*24b0*/  UIADD3 UR6, UPT, UPT, UR38, UR4, URZ ;  /* 0x0000000426067290 */ /* 0x000fe2000fffe0ff */
[----:B------:R-:W-:-:S11]  /*24c0*/  UMOV UR50, UR29 ;  /* 0x0000001d00327c82 */ /* 0x000fd60008000000 */
.L_x_39:
[----:B------:R-:W-:Y:S01]  /*24d0*/  ULEA UR33, UR50, UR17, 0x3 ;  /* 0x0000001132217291 */ /* 0x000fe2000f8e18ff */
[----:B--2---:R-:W-:Y:S01]  /*24e0*/  @P3 MOV R2, 0x3000 ;  /* 0x0000300000023802 */ /* 0x004fe20000000f00 */
[----:B--2-4-:R-:W-:Y:S10]  /*24f0*/  @P0 BRA `(.L_x_34) ;  /* 0x00000000000c0947 */ /* 0x014ff40003800000 */
[----:B------:R-:W-:-:S04]  /*2500*/  SHF.L.U32 R3, R12, 0x1f, RZ ;  /* 0x0000001f0c037819 */ /* 0x000fc800000006ff */
[----:B------:R-:W2:Y:S02]  /*2510*/  SYNCS.PHASECHK.TRANS64.TRYWAIT P0, [UR33+0x120], R3 ;  /* 0x00012003ff0075a7 */ /* 0x000ea40008001121 */
[----:B--2---:R-:W-:Y:S05]  /*2520*/  @!P0 BRA `(.L_x_35) ;  /* 0x0000005c00a08947 */ /* 0x004fea0003800000 */
.L_x_34:
[----:B------:R2:W-:Y:S01]  /*2530*/  @P3 SYNCS.ARRIVE.TRANS64 RZ, [UR33], R2 ;  /* 0x00000002ffff39a7 */ /* 0x0005e20008000021 */
[----:B------:R-:W-:-:S04]  /*2540*/  ULOP3.LUT UR5, UR26, 0x2, URZ, 0xfc, !UPT ;  /* 0x000000021a057892 */ /* 0x000fc8000f8efcff */
[----:B------:R-:W-:-:S09]  /*2550*/  UISETP.NE.AND UP0, UPT, UR5, 0x2, UPT ;  /* 0x000000020500788c */ /* 0x000fd2000bf05270 */
[----:B------:R-:W-:Y:S05]  /*2560*/  BRA.U UP0, `(.L_x_36) ;  /* 0x0000000100047547 */ /* 0x000fea000b800000 */
[----:B------:R-:W-:Y:S05]  /*2570*/  BPT.TRAP 0x1 ;  /* 0x000000040000795c */ /* 0x000fea0000300000 */
.L_x_36:
[----:B------:R-:W-:Y:S04]  /*2580*/  BSSY.RECONVERGENT B0, `(.L_x_37) ;  /* 0x0000003000007945 */ /* 0x000fe80003800200 */
[----:B------:R-:W-:Y:S05]  /*2590*/  @!P2 BRA `(.L_x_38) ;  /* 0x000000000004a947 */ /* 0x000fea0003800000 */
[----:B------:R-:W-:Y:S05]  /*25a0*/  BPT.TRAP 0x1 ;  /* 0x000000040000795c */ /* 0x000fea0000300000 */
.L_x_38:
[----:B------:R-:W-:Y:S05]  /*25b0*/  BSYNC.RECONVERGENT B0 ;  /* 0x0000000000007941 */ /* 0x000fea0003800200 */
.L_x_37:
[----:B------:R-:W-:Y:S02]  /*25c0*/  UIADD3 UR29, UPT, UPT, UR50, 0x1, URZ ;  /* 0x00000001321d7890 */ /* 0x000fe4000fffe0ff */
[----:B------:R-:W-:Y:S02]  /*25d0*/  UIADD3 UR46, UP1, UPT, UR22, 0x80, URZ ;  /* 0x00000080162e7890 */ /* 0x000fe4000ff3e0ff */
[----:B------:R-:W-:Y:S02]  /*25e0*/  UISETP.NE.AND UP0, UPT, UR29, 0x24, UPT ;  /* 0x000000241d00788c */ /* 0x000fe4000bf05270 */
[----:B------:R-:W-:Y:S02]  /*25f0*/  USHF.L.U32 UR34, UR4, 0x6, URZ ;  /* 0x0000000604227899 */ /* 0x000fe400080006ff */
[----:B------:R-:W-:Y:S02]  /*2600*/  USEL UR7, URZ, 0x1, UP0 ;  /* 0x00000001ff077887 */ /* 0x000fe40008000000 */
[----:B------:R-:W-:-:S02]  /*2610*/  USEL UR29, UR29, URZ, UP0 ;  /* 0x000000ff1d1d7287 */ /* 0x000fc40008000000 */
[----:B------:R-:W-:Y:S02]  /*2620*/  UIADD3 UR44, UP0, UPT, UR22, 0x180, URZ ;  /* 0x00000180162c7890 */ /* 0x000fe4000ff1e0ff */
[----:B------:R-:W-:Y:S01]  /*2630*/  ULEA UR5, UR29, UR17, 0x3 ;  /* 0x000000111d057291 */ /* 0x000fe2000f8e18ff */
[----:B------:R-:W-:Y:S01]  /*2640*/  LOP3.LUT R12, R12, UR7, RZ, 0x3c, !PT ;  /* 0x000000070c0c7c12 */ /* 0x000fe2000f8e3cff */
[----:B------:R-:W-:Y:S02]  /*2650*/  ULOP3.LUT UR33, UR33, 0xfefffff8, URZ, 0xc0, !UPT ;  /* 0xfefffff821217892 */ /* 0x000fe4000f8ec0ff */
[----:B------:R-:W-:Y:S01]  /*2660*/  ULEA UR32, UR50, UR40, 0xc ;  /* 0x0000002832207291 */ /* 0x000fe2000f8e60ff */
[----:B-1----:R-:W-:Y:S01]  /*2670*/  SHF.L.U32 R0, R12, 0x1f, RZ ;  /* 0x0000001f0c007819 */ /* 0x002fe200000006ff */
[----:B------:R-:W-:Y:S02]  /*2680*/  UPRMT UR7, URZ, 0x5410, UR14 ;  /* 0x00005410ff077896 */ /* 0x000fe4000800000e */
[----:B------:R-:W-:Y:S01]  /*2690*/  UIADD3.X UR47, UPT, UPT, URZ, UR23, URZ, UP1, !UPT ;  /* 0x00000017ff2f7290 */ /* 0x000fe20008ffe4ff */
[----:B------:R3:W4:Y:S01]  /*26a0*/  SYNCS.PHASECHK.TRANS64.TRYWAIT P0, [UR5+0x120], R0 ;  /* 0x00012000ff0075a7 */ /* 0x0007220008001105 */
[----:B------:R-:W-:-:S02]  /*26b0*/  ULEA UR8, UR50, UR39, 0xb ;  /* 0x0000002732087291 */ /* 0x000fc4000f8e58ff */
[----:B------:R-:W-:Y:S02]  /*26c0*/  UPRMT UR5, URZ, 0x5410, UR13 ;  /* 0x00005410ff057896 */ /* 0x000fe4000800000d */
[----:B------:R-:W-:Y:S01]  /*26d0*/  UIADD3.X UR45, UPT, UPT, URZ, UR23, URZ, UP0, !UPT ;  /* 0x00000017ff2d7290 */ /* 0x000fe200087fe4ff */
[----:B------:R-:W-:Y:S01]  /*26e0*/  UMOV UR42, 0x0 ;  /* 0x00000000002a7882 */ /* 0x000fe20000000000 */
[----:B------:R-:W-:Y:S01]  /*26f0*/  UMOV UR43, 0x10000000 ;  /* 0x10000000002b7882 */ /* 0x000fe20000000000 */
[----:B------:R-:W-:Y:S01]  /*2700*/  UMOV UR12, UR36 ;  /* 0x00000024000c7c82 */ /* 0x000fe20008000000 */
[----:B------:R-:W-:Y:S01]  /*2710*/  UMOV UR9, UR33 ;  /* 0x0000002100097c82 */ /* 0x000fe20008000000 */
[----:B------:R-:W-:Y:S01]  /*2720*/  UMOV UR10, UR34 ;  /* 0x00000022000a7c82 */ /* 0x000fe20008000000 */
[----:B------:R3:W-:Y:S01]  /*2730*/  UTMALDG.3D.MULTICAST.2CTA [UR32], [UR46], UR7, desc[UR42] ;  /* 0x00002a202e0073b4 */ /* 0x0007e20008211807 */
[----:B------:R-:W-:Y:S01]  /*2740*/  UIADD3 UR4, UPT, UPT, UR4, 0x1, URZ ;  /* 0x0000000104047890 */ /* 0x000fe2000fffe0ff */
[----:B------:R-:W-:-:S03]  /*2750*/  UMOV UR50, UR29 ;  /* 0x0000001d00327c82 */ /* 0x000fc60008000000 */
[----:B------:R-:W-:Y:S01]  /*2760*/  UISETP.NE.AND UP0, UPT, UR4, UR6, UPT ;  /* 0x000000060400728c */ /* 0x000fe2000bf05270 */
[----:B------:R3:W-:Y:S08]  /*2770*/  UTMALDG.3D.MULTICAST.2CTA [UR8], [UR44], UR5, desc[UR42] ;  /* 0x00002a082c0073b4 */ /* 0x0007f00008211805 */
[----:B---3--:R-:W-:Y:S05]  /*2780*/  BRA.U UP0, `(.L_x_39) ;  /* 0xfffffffd00507547 */ /* 0x008fea000b83ffff */
.L_x_33:
[C---:B------:R-:W-:Y:S01]  /*2790*/  LEA R3, R11.reuse, UR17, 0x3 ;  /* 0x000000110b037c11 */ /* 0x040fe2000f8e18ff */
[----:B------:R-:W-:Y:S01]  /*27a0*/  NOP ;  /* 0x0000000000007918 */ /* 0x000fe20000000000 */
[----:B-1----:R-:W-:Y:S02]  /*27b0*/  SHF.L.U32 R0, R10, 0x1f, RZ ;  /* 0x0000001f0a007819 */ /* 0x002fe400000006ff */
[----:B------:R-:W-:Y:S02]  /*27c0*/  LEA R4, R11, UR17, 0x4 ;  /* 0x000000110b047c11 */ /* 0x000fe4000f8e20ff */
[----:B--2-4-:R-:W1:Y:S02]  /*27d0*/  SYNCS.PHASECHK.TRANS64.TRYWAIT P0, [R3+URZ+0x260], R0 ;  /* 0x00026000030075a7 */ /* 0x014e6400080011ff */
[----:B-1----:R-:W-:Y:S05]  /*27e0*/  @!P0 BRA `(.L_x_40) ;  /* 0x0000005c00088947 */ /* 0x002fea0003800000 */
.L_x_149:
[----:B------:R-:W2:Y:S01]  /*27f0*/  LDS.128 R4, [R4+0x2f0] ;  /* 0x0002f00004047984 */ /* 0x000ea20000000c00 */
[----:B------:R-:W-:Y:S01]  /*2800*/  UISETP.GE.AND UP0, UPT, UR37, 0x1, UPT ;  /* 0x000000012500788c */ /* 0x000fe2000bf06270 */
[----:B------:R-:W-:Y:S01]  /*2810*/  @!PT LDS RZ, [RZ] ;  /* 0x00000000fffff984 */ /* 0x000fe20000000800 */
[----:B------:R-:W-:Y:S01]  /*2820*/  @!PT LDS RZ, [RZ] ;  /* 0x00000000fffff984 */ /* 0x000fe20000000800 */
[----:B------:R-:W-:Y:S01]  /*2830*/  @!PT LDS RZ, [RZ] ;  /* 0x00000000fffff984 */ /* 0x000fe20000000800 */
[----:B------:R-:W-:Y:S01]  /*2840*/  @!PT LDS RZ, [RZ] ;  /* 0x00000000fffff984 */ /* 0x000fe20000000800 */
[----:B------:R3:W-:Y:S06]  /*2850*/  MEMBAR.ALL.CTA ;  /* 0x0000000000007992 */ /* 0x0007ec0000008000 */
[----:B---3--:R-:W3:Y:S01]  /*2860*/  FENCE.VIEW.ASYNC.S ;  /* 0x00000000000073c6 */ /* 0x008ee20000000000 */
[----:B--2---:R-:W-:-:S13]  /*2870*/  LOP3.LUT P0, RZ, R6, 0x1, RZ, 0xc0, !PT ;  /* 0x0000000106ff7812 */ /* 0x004fda000780c0ff */
[----:B---3--:R-:W-:Y:S01]  /*2880*/  VOTEU.ANY UP1, P0 ;  /* 0x0000000000ff7886 */ /* 0x008fe20000020100 */
[----:B------:R-:W-:-:S13]  /*2890*/  PLOP3.LUT P0, PT, PT, PT, UP1, 0x80, 0x8 ;  /* 0x000000000008781c */ /* 0x000fda0003f0f018 */
[----:B-1----:R-:W-:Y:S02]  /*28a0*/  @P0 LOP3.LUT R0, R5, 0xffff, RZ, 0xc0, !PT ;  /* 0x0000ffff05000812 */ /* 0x002fe400078ec0ff */
[----:B------:R-:W-:Y:S02]  /*28b0*/  @P0 MOV R2, R4 ;  /* 0x0000000400020202 */ /* 0x000fe40000000f00 */
[----:B------:R-:W-:Y:S01]  /*28c0*/  @P0 R2UR UR5, R0 ;  /* 0x00000000000502ca */ /* 0x000fe200000e0000 */
[----:B------:R-:W-:Y:S01]  /*28d0*/  VIADD R0, R3, 0x270 ;  /* 0x0000027003007836 */ /* 0x000fe20000000000 */
[----:B------:R-:W-:Y:S02]  /*28e0*/  @P0 SHF.R.U32.HI R4, RZ, 0x10, R5 ;  /* 0x00000010ff040819 */ /* 0x000fe40000011605 */
[----:B------:R-:W-:Y:S02]  /*28f0*/  @P0 R2UR UR6, R2 ;  /* 0x00000000020602ca */ /* 0x000fe400000e0000 */
[----:B------:R-:W-:-:S02]  /*2900*/  PRMT R0, RZ, 0x654, R0 ;  /* 0x00000654ff007816 */ /* 0x000fc40000000000 */
[----:B------:R-:W-:Y:S02]  /*2910*/  @P0 R2UR UR4, R4 ;  /* 0x00000000040402ca */ /* 0x000fe400000e0000 */
[----:B------:R1:W-:Y:S03]  /*2920*/  SYNCS.ARRIVE.TRANS64.RED.A1T0 RZ, [R0+URZ], RZ ;  /* 0x000000ff00ff79a7 */ /* 0x0003e600081004ff */
[----:B------:R-:W-:-:S04]  /*2930*/  @UP1 UMOV UR27, UR5 ;  /* 0x00000005001b1c82 */ /* 0x000fc80008000000 */
[----:B------:R-:W-:-:S04]  /*2940*/  @UP1 UMOV UR28, UR6 ;  /* 0x00000006001c1c82 */ /* 0x000fc80008000000 */
[----:B------:R-:W-:Y:S01]  /*2950*/  @UP1 UMOV UR36, UR4 ;  /* 0x0000000400241c82 */ /* 0x000fe20008000000 */
[----:B------:R-:W-:Y:S05]  /*2960*/  BRA.U !UP0, `(.L_x_41) ;  /* 0x0000000108b87547 */ /* 0x000fea000b800000 */
[----:B------:R-:W2:Y:S01]  /*2970*/  LDCU.128 UR4, c[0x0][0xb10] ;  /* 0x00016200ff0477ac */ /* 0x000ea20008000c00 */
[----:B------:R-:W3:Y:S01]  /*2980*/  LDCU UR10, c[0x0][0xb20] ;  /* 0x00016400ff0a77ac */ /* 0x000ee20008000800 */
[----:B------:R-:W4:Y:S01]  /*2990*/  LDCU UR11, c[0x0][0xb0c] ;  /* 0x00016180ff0b77ac */ /* 0x000f220008000800 */
[----:B------:R-:W1:Y:S01]  /*29a0*/  LDCU.64 UR8, c[0x0][0xb28] ;  /* 0x00016500ff0877ac */ /* 0x000e620008000a00 */
[----:B------:R-:W-:Y:S02]  /*29b0*/  UISETP.NE.AND UP3, UPT, UR37, 0x1, UPT ;  /* 0x000000012500788c */ /* 0x000fe4000bf65270 */
[----:B--2---:R-:W-:Y:S02]  /*29c0*/  UIMAD.WIDE.U32 UR42, UR18, UR7, URZ ;  /* 0x00000007122a72a5 */ /* 0x004fe4000f8e00ff */
[----:B------:R-:W-:Y:S02]  /*29d0*/  UIMAD.WIDE.U32 UR32, UR27, UR7, URZ ;  /* 0x000000071b2072a5 */ /* 0x000fe4000f8e00ff */
[----:B------:R-:W-:-:S02]  /*29e0*/  UIMAD.WIDE.U32 UR34, UR19, UR4, URZ ;  /* 0x00000004132272a5 */ /* 0x000fc4000f8e00ff */
[----:B------:R-:W-:Y:S01]  /*29f0*/  UISETP.NE.AND UP0, UPT, UR6, 0x1, UPT ;  /* 0x000000010600788c */ /* 0x000fe2000bf05270 */
[----:B------:R-:W-:Y:S01]  /*2a00*/  UMOV UR7, UR43 ;  /* 0x0000002b00077c82 */ /* 0x000fe20008000000 */
[----:B----4-:R-:W-:Y:S02]  /*2a10*/  UISETP.NE.AND UP2, UPT, UR11, 0x1, UPT ;  /* 0x000000010b00788c */ /* 0x010fe4000bf45270 */
[----:B---3--:R-:W-:Y:S02]  /*2a20*/  USHF.R.U32.HI UR7, URZ, UR10, UR7 ;  /* 0x0000000aff077299 */ /* 0x008fe40008011607 */
[----:B------:R-:W-:Y:S02]  /*2a30*/  USHF.R.U32.HI UR12, URZ, UR5, UR35 ;  /* 0x00000005ff0c7299 */ /* 0x000fe40008011623 */
[----:B------:R-:W-:Y:S02]  /*2a40*/  USEL UR7, UR18, UR7, !UP0 ;  /* 0x0000000712077287 */ /* 0x000fe4000c000000 */
[----:B------:R-:W-:-:S02]  /*2a50*/  USEL UR12, UR19, UR12, !UP2 ;  /* 0x0000000c130c7287 */ /* 0x000fc4000d000000 */
[----:B-1----:R-:W-:Y:S02]  /*2a60*/  UIMAD.WIDE.U32 UR42, UR7, UR8, URZ ;  /* 0x00000008072a72a5 */ /* 0x002fe4000f8e00ff */
        /* <DEDUP_REMOVED lines=30> */
.L_x_41:
[----:B------:R-:W2:Y:S02]  /*2c50*/  LDCU UR4, c[0x0][0xb30] ;  /* 0x00016600ff0477ac */ /* 0x000ea40008000800 */
[----:B--2---:R-:W-:-:S09]  /*2c60*/  UISETP.NE.AND UP0, UPT, UR4, 0x1, UPT ;  /* 0x000000010400788c */ /* 0x004fd2000bf05270 */
[----:B------:R-:W-:Y:S05]  /*2c70*/  BRA.U UP0, `(.L_x_42) ;  /* 0x0000000100407547 */ /* 0x000fea000b800000 */
[----:B------:R-:W2:Y:S01]  /*2c80*/  LDCU.128 UR4, c[0x0][0xb10] ;  /* 0x00016200ff0477ac */ /* 0x000ea20008000c00 */
[----:B------:R-:W3:Y:S01]  /*2c90*/  LDCU UR9, c[0x0][0xb0c] ;  /* 0x00016180ff0977ac */ /* 0x000ee20008000800 */
[----:B------:R-:W4:Y:S01]  /*2ca0*/  LDCU UR8, c[0x0][0xb20] ;  /* 0x00016400ff0877ac */ /* 0x000f220008000800 */
[----:B--2---:R-:W-:Y:S02]  /*2cb0*/  UIMAD.WIDE.U32 UR32, UR28, UR4, URZ ;  /* 0x000000041c2072a5 */ /* 0x004fe4000f8e00ff */
[----:B------:R-:W-:Y:S02]  /*2cc0*/  UIMAD.WIDE.U32 UR10, UR27, UR7, URZ ;  /* 0x000000071b0a72a5 */ /* 0x000fe4000f8e00ff */
[----:B---3--:R-:W-:Y:S02]  /*2cd0*/  UISETP.NE.AND UP2, UPT, UR9, 0x1, UPT ;  /* 0x000000010900788c */ /* 0x008fe4000bf45270 */
[----:B------:R-:W-:Y:S01]  /*2ce0*/  UISETP.NE.AND UP0, UPT, UR6, 0x1, UPT ;  /* 0x000000010600788c */ /* 0x000fe2000bf05270 */
[----:B------:R-:W-:Y:S01]  /*2cf0*/  UMOV UR7, UR33 ;  /* 0x0000002100077c82 */ /* 0x000fe20008000000 */
[----:B----4-:R-:W-:-:S02]  /*2d00*/  USHF.R.U32.HI UR8, URZ, UR8, UR11 ;  /* 0x00000008ff087299 */ /* 0x010fc4000801160b */
[----:B------:R-:W-:Y:S02]  /*2d10*/  USHF.R.U32.HI UR5, URZ, UR5, UR7 ;  /* 0x00000005ff057299 */ /* 0x000fe40008011607 */
[----:B------:R-:W-:Y:S02]  /*2d20*/  USEL UR8, UR27, UR8, !UP0 ;  /* 0x000000081b087287 */ /* 0x000fe4000c000000 */
[----:B------:R-:W-:-:S04]  /*2d30*/  USEL UR5, UR28, UR5, !UP2 ;  /* 0x000000051c057287 */ /* 0x000fc8000d000000 */
[----:B------:R-:W-:Y:S02]  /*2d40*/  UIADD3 UR4, UPT, UPT, UR5, -UR8, URZ ;  /* 0x8000000805047290 */ /* 0x000fe4000fffe0ff */
[----:B------:R-:W-:Y:S02]  /*2d50*/  UIADD3 UR5, UPT, UPT, -UR5, UR8, URZ ;  /* 0x0000000805057290 */ /* 0x000fe4000fffe1ff */
[----:B------:R-:W-:Y:S02]  /*2d60*/  UIMAD UR27, UR4, UR6, UR27 ;  /* 0x00000006041b72a4 */ /* 0x000fe4000f8e021b */
[----:B------:R-:W-:-:S12]  /*2d70*/  UIMAD UR28, UR5, UR9, UR28 ;  /* 0x00000009051c72a4 */ /* 0x000fd8000f8e021c */
.L_x_42:
[----:B------:R-:W-:Y:S01]  /*2d80*/  VIADD R11, R11, 0x1 ;  /* 0x000000010b0b7836 */ /* 0x000fe20000000000 */
[----:B------:R-:W-:Y:S01]  /*2d90*/  PLOP3.LUT P1, PT, PT, PT, PT, 0x80, 0x8 ;  /* 0x000000000008781c */ /* 0x000fe20003f2f070 */
[----:B------:R-:W-:Y:S02]  /*2da0*/  UIADD3 UR50, UPT, UPT, UR28, UR49, URZ ;  /* 0x000000311c327290 */ /* 0x000fe4000fffe0ff */
[----:B------:R-:W-:Y:S01]  /*2db0*/  UIADD3 UR51, UPT, UPT, UR27, UR48, URZ ;  /* 0x000000301b337290 */ /* 0x000fe2000fffe0ff */
[----:B------:R-:W-:-:S04]  /*2dc0*/  ISETP.NE.AND P0, PT, R11, 0x2, PT ;  /* 0x000000020b00780c */ /* 0x000fc80003f05270 */
[----:B-1----:R-:W-:Y:S02]  /*2dd0*/  SEL R0, RZ, 0x1, P0 ;  /* 0x00000001ff007807 */ /* 0x002fe40000000000 */
[----:B------:R-:W-:Y:S02]  /*2de0*/  SEL R11, R11, RZ, P0 ;  /* 0x000000ff0b0b7207 */ /* 0x000fe40000000000 */
[----:B------:R-:W-:Y:S01]  /*2df0*/  LOP3.LUT R10, R10, R0, RZ, 0x3c, !PT ;  /* 0x000000000a0a7212 */ /* 0x000fe200078e3cff */
[----:B------:R-:W-:Y:S06]  /*2e00*/  BRA.U UP1, `(.L_x_43) ;  /* 0xfffffff1016c7547 */ /* 0x000fec000b83ffff */
[----:B------:R-:W-:Y:S01]  /*2e10*/  UIADD3 UR17, UPT, UPT, UR17, 0x120, URZ ;  /* 0x0000012011117890 */ /* 0x000fe2000fffe0ff */
[----:B------:R-:W-:-:S03]  /*2e20*/  SHF.L.U32 R2, R12, 0x1f, RZ ;  /* 0x0000001f0c027819 */ /* 0x000fc600000006ff */
[----:B------:R-:W-:-:S09]  /*2e30*/  ULEA UR4, UR29, UR17, 0x3 ;  /* 0x000000111d047291 */ /* 0x000fd2000f8e18ff */
[----:B------:R-:W1:Y:S02]  /*2e40*/  SYNCS.PHASECHK.TRANS64.TRYWAIT P0, [UR4], R2 ;  /* 0x00000002ff0075a7 */ /* 0x000e640008001104 */
[----:B-1----:R-:W-:Y:S05]  /*2e50*/  @!P0 BRA `(.L_x_44) ;  /* 0x0000005400808947 */ /* 0x002fea0003800000 */
.L_x_151:
[----:B------:R-:W-:-:S04]  /*2e60*/  UIADD3 UR5, UPT, UPT, UR29, 0x1, URZ ;  /* 0x000000011d057890 */ /* 0x000fc8000fffe0ff */
[----:B------:R-:W-:-:S04]  /*2e70*/  UISETP.NE.AND UP0, UPT, UR5, 0x24, UPT ;  /* 0x000000240500788c */ /* 0x000fc8000bf05270 */
[----:B------:R-:W-:Y:S02]  /*2e80*/  USEL UR6, URZ, 0x1, UP0 ;  /* 0x00000001ff067887 */ /* 0x000fe40008000000 */
[----:B------:R-:W-:-:S04]  /*2e90*/  USEL UR5, UR5, URZ, UP0 ;  /* 0x000000ff05057287 */ /* 0x000fc80008000000 */
[----:B------:R-:W-:Y:S01]  /*2ea0*/  ULEA UR4, UR5, UR17, 0x3 ;  /* 0x0000001105047291 */ /* 0x000fe2000f8e18ff */
[----:B-1----:R-:W-:-:S04]  /*2eb0*/  LOP3.LUT R2, R12, UR6, RZ, 0x3c, !PT ;  /* 0x000000060c027c12 */ /* 0x002fc8000f8e3cff */
[----:B------:R-:W-:-:S04]  /*2ec0*/  SHF.L.U32 R3, R2, 0x1f, RZ ;  /* 0x0000001f02037819 */ /* 0x000fc800000006ff */
[----:B------:R-:W1:Y:S02]  /*2ed0*/  SYNCS.PHASECHK.TRANS64.TRYWAIT P0, [UR4], R3 ;  /* 0x00000003ff0075a7 */ /* 0x000e640008001104 */
[----:B-1----:R-:W-:Y:S05]  /*2ee0*/  @!P0 BRA `(.L_x_45) ;  /* 0x0000005400748947 */ /* 0x002fea0003800000 */
.L_x_153:
[----:B------:R-:W-:-:S04]  /*2ef0*/  UIADD3 UR5, UPT, UPT, UR5, 0x1, URZ ;  /* 0x0000000105057890 */ /* 0x000fc8000fffe0ff */
[----:B------:R-:W-:-:S04]  /*2f00*/  UISETP.NE.AND UP0, UPT, UR5, 0x24, UPT ;  /* 0x000000240500788c */ /* 0x000fc8000bf05270 */
[----:B------:R-:W-:Y:S02]  /*2f10*/  USEL UR6, URZ, 0x1, UP0 ;  /* 0x00000001ff067887 */ /* 0x000fe40008000000 */
[----:B------:R-:W-:-:S04]  /*2f20*/  USEL UR5, UR5, URZ, UP0 ;  /* 0x000000ff05057287 */ /* 0x000fc80008000000 */
[----:B------:R-:W-:Y:S01]  /*2f30*/  ULEA UR4, UR5, UR17, 0x3 ;  /* 0x0000001105047291 */ /* 0x000fe2000f8e18ff */
[----:B------:R-:W-:-:S04]  /*2f40*/  LOP3.LUT R2, R2, UR6, RZ, 0x3c, !PT ;  /* 0x0000000602027c12 */ /* 0x000fc8000f8e3cff */
[----:B-1----:R-:W-:-:S04]  /*2f50*/  SHF.L.U32 R3, R2, 0x1f, RZ ;  /* 0x0000001f02037819 */ /* 0x002fc800000006ff */
[----:B------:R-:W1:Y:S02]  /*2f60*/  SYNCS.PHASECHK.TRANS64.TRYWAIT P0, [UR4], R3 ;  /* 0x00000003ff0075a7 */ /* 0x000e640008001104 */
[----:B-1----:R-:W-:Y:S05]  /*2f70*/  @!P0 BRA `(.L_x_46) ;  /* 0x0000005400688947 */ /* 0x002fea0003800000 */
.L_x_155:
        /* <DEDUP_REMOVED lines=9> */
.L_x_157:
        /* <DEDUP_REMOVED lines=9> */
.L_x_159:
        /* <DEDUP_REMOVED lines=9> */
.L_x_161:
        /* <DEDUP_REMOVED lines=9> */
.L_x_163:
        /* <DEDUP_REMOVED lines=9> */
.L_x_165:
        /* <DEDUP_REMOVED lines=9> */
.L_x_167:
        /* <DEDUP_REMOVED lines=9> */
.L_x_169:
        /* <DEDUP_REMOVED lines=9> */
.L_x_171:
        /* <DEDUP_REMOVED lines=9> */
.L_x_173:
        /* <DEDUP_REMOVED lines=9> */
.L_x_175:
        /* <DEDUP_REMOVED lines=9> */
.L_x_177:
        /* <DEDUP_REMOVED lines=9> */
.L_x_179:
        /* <DEDUP_REMOVED lines=9> */
.L_x_181:
        /* <DEDUP_REMOVED lines=9> */
.L_x_183:
        /* <DEDUP_REMOVED lines=9> */
.L_x_185:
        /* <DEDUP_REMOVED lines=9> */
.L_x_187:
        /* <DEDUP_REMOVED lines=9> */
.L_x_189:
        /* <DEDUP_REMOVED lines=9> */
.L_x_191:
        /* <DEDUP_REMOVED lines=9> */
.L_x_193:
        /* <DEDUP_REMOVED lines=9> */
.L_x_195:
        /* <DEDUP_REMOVED lines=9> */
.L_x_197:
        /* <DEDUP_REMOVED lines=9> */
.L_x_199:
        /* <DEDUP_REMOVED lines=9> */
.L_x_201:
        /* <DEDUP_REMOVED lines=9> */
.L_x_203:
        /* <DEDUP_REMOVED lines=9> */
.L_x_205:
        /* <DEDUP_REMOVED lines=9> */
.L_x_207:
        /* <DEDUP_REMOVED lines=9> */
.L_x_209:
        /* <DEDUP_REMOVED lines=9> */
.L_x_211:
        /* <DEDUP_REMOVED lines=9> */
.L_x_213:
        /* <DEDUP_REMOVED lines=9> */
.L_x_215:
        /* <DEDUP_REMOVED lines=9> */
.L_x_217:
        /* <DEDUP_REMOVED lines=9> */
.L_x_219:
[----:B------:R-:W-:-:S04]  /*4180*/  UIADD3 UR5, UPT, UPT, UR5, 0x1, URZ ;  /* 0x0000000105057890 */ /* 0x000fc8000fffe0ff */
[----:B------:R-:W-:-:S04]  /*4190*/  UISETP.NE.AND UP0, UPT, UR5, 0x24, UPT ;  /* 0x000000240500788c */ /* 0x000fc8000bf05270 */
[----:B------:R-:W-:Y:S02]  /*41a0*/  USEL UR4, URZ, 0x1, UP0 ;  /* 0x00000001ff047887 */ /* 0x000fe40008000000 */
[----:B------:R-:W-:-:S04]  /*41b0*/  USEL UR5, UR5, URZ, UP0 ;  /* 0x000000ff05057287 */ /* 0x000fc80008000000 */
[----:B------:R-:W-:Y:S01]  /*41c0*/  ULEA UR5, UR5, UR17, 0x3 ;  /* 0x0000001105057291 */ /* 0x000fe2000f8e18ff */
[----:B------:R-:W-:-:S04]  /*41d0*/  LOP3.LUT R2, R2, UR4, RZ, 0x3c, !PT ;  /* 0x0000000402027c12 */ /* 0x000fc8000f8e3cff */
[----:B------:R-:W-:Y:S01]  /*41e0*/  SHF.L.U32 R2, R2, 0x1f, RZ ;  /* 0x0000001f02027819 */ /* 0x000fe200000006ff */
[----:B-1----:R-:W-:-:S07]  /*41f0*/  IMAD.U32 R0, RZ, RZ, UR5 ;  /* 0x00000005ff007e24 */ /* 0x002fce000f8e00ff */
.L_x_79:
[----:B-1----:R1:W2:Y:S02]  /*4200*/  SYNCS.PHASECHK.TRANS64.TRYWAIT P0, [R0+URZ], R2 ;  /* 0x00000002000075a7 */ /* 0x0022a400080011ff */
[----:B--2---:R-:W-:Y:S05]  /*4210*/  @!P0 NANOSLEEP.SYNCS 0x989680 ;  /* 0x009896800000895d */ /* 0x004fea0003900000 */
[----:B------:R-:W2:Y:S02]  /*4220*/  @!P0 SYNCS.PHASECHK.TRANS64 P0, [R0+URZ], R2 ;  /* 0x00000002000085a7 */ /* 0x000ea400080010ff */
[----:B--2---:R-:W-:Y:S05]  /*4230*/  @P0 EXIT ;  /* 0x000000000000094d */ /* 0x004fea0003800000 */
[----:B------:R-:W-:Y:S05]  /*4240*/  BRA `(.L_x_79) ;  /* 0xfffffffc00ec7947 */ /* 0x000fea000383ffff */
.L_x_23:
[----:B------:R-:W-:-:S04]  /*4250*/  UISETP.NE.AND UP0, UPT, UR54, URZ, UPT ;  /* 0x000000ff3600728c */ /* 0x000fc8000bf05270 */
[----:B------:R-:W-:-:S09]  /*4260*/  UISETP.NE.OR UP0, UPT, UR11, 0x1, UP0 ;  /* 0x000000010b00788c */ /* 0x000fd20008705670 */
[----:B------:R-:W-:Y:S05]  /*4270*/  BRA.U UP0, `(.L_x_80) ;  /* 0x0000000500487547 */ /* 0x000fea000b800000 */
[----:B------:R-:W-:Y:S01]  /*4280*/  ISETP.GE.U32.AND P2, PT, R0, 0x10, PT ;  /* 0x000000100000780c */ /* 0x000fe20003f46070 */
[----:B------:R-:W-:Y:S01]  /*4290*/  IMAD.MOV.U32 R12, RZ, RZ, 0x1 ;  /* 0x00000001ff0c7424 */ /* 0x000fe200078e00ff */
[----:B------:R-:W-:Y:S02]  /*42a0*/  CS2R R10, SRZ ;  /* 0x00000000000a7805 */ /* 0x000fe4000001ff00 */
[----:B------:R-:W-:Y:S01]  /*42b0*/  CS2R R8, SRZ ;  /* 0x0000000000087805 */ /* 0x000fe2000001ff00 */
[----:B------:R-:W-:Y:S01]  /*42c0*/  UMOV UR4, 0x400 ;  /* 0x0000040000047882 */ /* 0x000fe20000000000 */
[----:B------:R-:W-:Y:S01]  /*42d0*/  UMOV UR6, URZ ;  /* 0x000000ff00067c82 */ /* 0x000fe20008000000 */
[----:B------:R-:W-:-:S12]  /*42e0*/  ULEA UR54, UR54, UR4, 0x18 ;  /* 0x0000000436367291 */ /* 0x000fd8000f8ec0ff */
.L_x_84:
[----:B------:R-:W-:Y:S02]  /*42f0*/  LEA R2, R8, UR54, 0x3 ;  /* 0x0000003608027c11 */ /* 0x000fe4000f8e18ff */
[----:B------:R-:W-:-:S03]  /*4300*/  SHF.L.U32 R4, R9, 0x1f, RZ ;  /* 0x0000001f09047819 */ /* 0x000fc600000006ff */
[----:B------:R-:W-:Y:S01]  /*4310*/  VIADD R5, R2, 0x2d0 ;  /* 0x000002d002057836 */ /* 0x000fe20000000000 */
[----:B------:R-:W1:Y:S02]  /*4320*/  SYNCS.PHASECHK.TRANS64.TRYWAIT P0, [R2+URZ+0x2c0], R4 ;  /* 0x0002c004020075a7 */ /* 0x000e6400080011ff */
[----:B-1----:R-:W-:Y:S05]  /*4330*/  @!P0 BRA `(.L_x_81) ;  /* 0x0000004c00908947 */ /* 0x002fea0003800000 */
.L_x_220:
[----:B------:R-:W-:Y:S01]  /*4340*/  ULEA UR5, UR6, UR54, 0x3 ;  /* 0x0000003606057291 */ /* 0x000fe2000f8e18ff */
[----:B-1----:R-:W-:Y:S01]  /*4350*/  PRMT R2, RZ, 0x654, R5 ;  /* 0x00000654ff027816 */ /* 0x002fe20000000005 */
[----:B------:R-:W-:Y:S01]  /*4360*/  @!P2 IMAD.MOV.U32 R4, RZ, RZ, 0x10 ;  /* 0x00000010ff04a424 */ /* 0x000fe200078e00ff */
[----:B------:R-:W-:Y:S01]  /*4370*/  SHF.L.U32 R5, R12, 0x1f, RZ ;  /* 0x0000001f0c057819 */ /* 0x000fe200000006ff */
[----:B------:R-:W-:Y:S01]  /*4380*/  UIADD3 UR4, UPT, UPT, UR5, 0x260, URZ ;  /* 0x0000026005047890 */ /* 0x000fe2000fffe0ff */
[----:B------:R1:W-:Y:S05]  /*4390*/  SYNCS.ARRIVE.TRANS64.RED.A1T0 RZ, [R2+URZ], RZ ;  /* 0x000000ff02ff79a7 */ /* 0x0003ea00081004ff */
[----:B------:R-:W-:Y:S01]  /*43a0*/  IMAD.U32 R6, RZ, RZ, UR4 ;  /* 0x00000004ff067e24 */ /* 0x000fe2000f8e00ff */
[----:B------:R-:W2:Y:S04]  /*43b0*/  SYNCS.PHASECHK.TRANS64.TRYWAIT P0, [UR5+0x270], R5 ;  /* 0x00027005ff0075a7 */ /* 0x000ea80008001105 */
[----:B------:R-:W-:Y:S01]  /*43c0*/  PRMT R6, R0, 0x654, R6 ;  /* 0x0000065400067816 */ /* 0x000fe20000000006 */
[----:B-12---:R-:W-:Y:S06]  /*43d0*/  @!P0 BRA `(.L_x_82) ;  /* 0x0000004c007c8947 */ /* 0x006fec0003800000 */
.L_x_222:
[----:B------:R-:W-:Y:S01]  /*43e0*/  ULEA UR4, UR6, UR54, 0x4 ;  /* 0x0000003606047291 */ /* 0x000fe2000f8e20ff */
[----:B------:R-:W-:Y:S01]  /*43f0*/  SEL R3, R6, R3, !P2 ;  /* 0x0000000306037207 */ /* 0x000fe20005000000 */
[----:B------:R-:W-:Y:S01]  /*4400*/  UIADD3 UR5, UPT, UPT, UR5, 0x260, URZ ;  /* 0x0000026005057890 */ /* 0x000fe2000fffe0ff */
[----:B-1----:R-:W-:Y:S01]  /*4410*/  LEA R2, R11, UR54, 0x3 ;  /* 0x000000360b027c11 */ /* 0x002fe2000f8e18ff */
[----:B------:R-:W-:Y:S01]  /*4420*/  UIADD3 UR4, UPT, UPT, UR4, 0x2f0, URZ ;  /* 0x000002f004047890 */ /* 0x000fe2000fffe0ff */
[----:B------:R1:W-:Y:S01]  /*4430*/  @!P2 SYNCS.ARRIVE.TRANS64.RED RZ, [R3+URZ], R4 ;  /* 0x0000000403ffa9a7 */ /* 0x0003e200080004ff */
[----:B------:R-:W-:Y:S01]  /*4440*/  UIADD3 UR6, UPT, UPT, UR6, 0x1, URZ ;  /* 0x0000000106067890 */ /* 0x000fe2000fffe0ff */
[----:B------:R-:W-:-:S03]  /*4450*/  VIADD R8, R8, 0x1 ;  /* 0x0000000108087836 */ /* 0x000fc60000000000 */
[----:B------:R-:W-:Y:S02]  /*4460*/  UISETP.NE.AND UP0, UPT, UR6, 0x2, UPT ;  /* 0x000000020600788c */ /* 0x000fe4000bf05270 */
[----:B------:R-:W-:Y:S01]  /*4470*/  ISETP.NE.AND P0, PT, R8, 0x2, PT ;  /* 0x000000020800780c */ /* 0x000fe20003f05270 */
[----:B------:R-:W-:Y:S06]  /*4480*/  UGETNEXTWORKID.BROADCAST [UR4], [UR5] ;  /* 0x00000000040073ca */ /* 0x000fec0008000100 */
[----:B------:R-:W-:Y:S02]  /*4490*/  USEL UR4, URZ, 0x1, UP0 ;  /* 0x00000001ff047887 */ /* 0x000fe40008000000 */
[----:B------:R-:W-:-:S04]  /*44a0*/  USEL UR6, UR6, URZ, UP0 ;  /* 0x000000ff06067287 */ /* 0x000fc80008000000 */
[----:B------:R-:W-:Y:S02]  /*44b0*/  LOP3.LUT R12, R12, UR4, RZ, 0x3c, !PT ;  /* 0x000000040c0c7c12 */ /* 0x000fe4000f8e3cff */
[----:B-1----:R-:W-:-:S04]  /*44c0*/  SHF.L.U32 R4, R10, 0x1f, RZ ;  /* 0x0000001f0a047819 */ /* 0x002fc800000006ff */
[----:B------:R-:W1:Y:S02]  /*44d0*/  SYNCS.PHASECHK.TRANS64.TRYWAIT P1, [R2+URZ+0x260], R4 ;  /* 0x00026004020075a7 */ /* 0x000e6400080211ff */
[----:B-1----:R-:W-:Y:S05]  /*44e0*/  @!P1 BRA `(.L_x_83) ;  /* 0x0000004c00509947 */ /* 0x002fea0003800000 */
.L_x_223:
[C---:B-1----:R-:W-:Y:S01]  /*44f0*/  LEA R4, R11.reuse, UR54, 0x4 ;  /* 0x000000360b047c11 */ /* 0x042fe2000f8e20ff */
[----:B------:R-:W-:Y:S01]  /*4500*/  VIADD R2, R2, 0x270 ;  /* 0x0000027002027836 */ /* 0x000fe20000000000 */
[----:B------:R-:W-:Y:S01]  /*4510*/  SEL R8, R8, RZ, P0 ;  /* 0x000000ff08087207 */ /* 0x000fe20000000000 */
[----:B------:R-:W-:-:S03]  /*4520*/  VIADD R11, R11, 0x1 ;  /* 0x000000010b0b7836 */ /* 0x000fc60000000000 */
[----:B------:R-:W1:Y:S01]  /*4530*/  LDS.128 R4, [R4+0x2f0] ;  /* 0x0002f00004047984 */ /* 0x000e620000000c00 */
[----:B------:R-:W-:Y:S02]  /*4540*/  PRMT R2, RZ, 0x654, R2 ;  /* 0x00000654ff027816 */ /* 0x000fe40000000002 */
[C---:B------:R-:W-:Y:S01]  /*4550*/  ISETP.NE.AND P1, PT, R11.reuse, 0x2, PT ;  /* 0x000000020b00780c */ /* 0x040fe20003f25270 */
[----:B------:R-:W-:Y:S01]  /*4560*/  @!PT LDS RZ, [RZ] ;  /* 0x00000000fffff984 */ /* 0x000fe20000000800 */
[----:B------:R-:W-:Y:S01]  /*4570*/  @!PT LDS RZ, [RZ] ;  /* 0x00000000fffff984 */ /* 0x000fe20000000800 */
[----:B------:R-:W-:Y:S01]  /*4580*/  @!PT LDS RZ, [RZ] ;  /* 0x00000000fffff984 */ /* 0x000fe20000000800 */
[----:B------:R-:W-:Y:S01]  /*4590*/  @!PT LDS RZ, [RZ] ;  /* 0x00000000fffff984 */ /* 0x000fe20000000800 */
[----:B------:R2:W-:Y:S06]  /*45a0*/  MEMBAR.ALL.CTA ;  /* 0x0000000000007992 */ /* 0x0005ec0000008000 */
[----:B--2---:R-:W2:Y:S01]  /*45b0*/  FENCE.VIEW.ASYNC.S ;  /* 0x00000000000073c6 */ /* 0x004ea20000000000 */
[----:B------:R-:W-:Y:S01]  /*45c0*/  SEL R11, R11, RZ, P1 ;  /* 0x000000ff0b0b7207 */ /* 0x000fe20000800000 */
[----:B--2---:R2:W-:Y:S01]  /*45d0*/  SYNCS.ARRIVE.TRANS64.RED.A1T0 RZ, [R2+URZ], RZ ;  /* 0x000000ff02ff79a7 */ /* 0x0045e200081004ff */
[----:B-1----:R-:W-:-:S02]  /*45e0*/  LOP3.LUT P3, RZ, R6, 0x1, RZ, 0xc0, !PT ;  /* 0x0000000106ff7812 */ /* 0x002fc4000786c0ff */
[----:B------:R-:W-:-:S04]  /*45f0*/  SEL R4, RZ, 0x1, P1 ;  /* 0x00000001ff047807 */ /* 0x000fc80000800000 */
[----:B------:R-:W-:Y:S02]  /*4600*/  LOP3.LUT R10, R10, R4, RZ, 0x3c, !PT ;  /* 0x000000040a0a7212 */ /* 0x000fe400078e3cff */
[----:B--2---:R-:W-:-:S04]  /*4610*/  SEL R2, RZ, 0x1, P0 ;  /* 0x00000001ff027807 */ /* 0x004fc80000000000 */
[----:B------:R-:W-:Y:S01]  /*4620*/  LOP3.LUT R9, R9, R2, RZ, 0x3c, !PT ;  /* 0x0000000209097212 */ /* 0x000fe200078e3cff */
[----:B------:R-:W-:Y:S06]  /*4630*/  @P3 BRA `(.L_x_84) ;  /* 0xfffffffc002c3947 */ /* 0x000fec000383ffff */
[----:B------:R-:W-:Y:S01]  /*4640*/  ULEA UR5, UR6, UR54, 0x3 ;  /* 0x0000003606057291 */ /* 0x000fe2000f8e18ff */
[----:B------:R-:W-:-:S08]  /*4650*/  SHF.L.U32 R2, R12, 0x1f, RZ ;  /* 0x0000001f0c027819 */ /* 0x000fd000000006ff */
[----:B------:R-:W1:Y:S02]  /*4660*/  SYNCS.PHASECHK.TRANS64 P0, [UR5+0x270], R2 ;  /* 0x00027002ff0075a7 */ /* 0x000e640008001005 */
[----:B-1----:R-:W-:Y:S05]  /*4670*/  @P0 BRA `(.L_x_85) ;  /* 0x0000000000080947 */ /* 0x002fea0003800000 */
[----:B------:R-:W1:Y:S02]  /*4680*/  SYNCS.PHASECHK.TRANS64.TRYWAIT P0, [UR5+0x270], R2 ;  /* 0x00027002ff0075a7 */ /* 0x000e640008001105 */
[----:B-1----:R-:W-:Y:S05]  /*4690*/  @!P0 BRA `(.L_x_86) ;  /* 0x0000004800f88947 */ /* 0x002fea0003800000 */
.L_x_85:
[----:B------:R-:W-:-:S04]  /*46a0*/  UIADD3 UR4, UPT, UPT, UR6, 0x1, URZ ;  /* 0x0000000106047890 */ /* 0x000fc8000fffe0ff */
[----:B------:R-:W-:-:S04]  /*46b0*/  UISETP.NE.AND UP0, UPT, UR4, 0x2, UPT ;  /* 0x000000020400788c */ /* 0x000fc8000bf05270 */
[----:B------:R-:W-:Y:S02]  /*46c0*/  USEL UR7, URZ, 0x1, UP0 ;  /* 0x00000001ff077887 */ /* 0x000fe40008000000 */
[----:B------:R-:W-:-:S04]  /*46d0*/  USEL UR4, UR4, URZ, UP0 ;  /* 0x000000ff04047287 */ /* 0x000fc80008000000 */
[----:B------:R-:W-:Y:S01]  /*46e0*/  ULEA UR4, UR4, UR54, 0x3 ;  /* 0x0000003604047291 */ /* 0x000fe2000f8e18ff */
[----:B-1----:R-:W-:-:S04]  /*46f0*/  LOP3.LUT R2, R12, UR7, RZ, 0x3c, !PT ;  /* 0x000000070c027c12 */ /* 0x002fc8000f8e3cff */
[----:B------:R-:W-:-:S04]  /*4700*/  SHF.L.U32 R0, R2, 0x1f, RZ ;  /* 0x0000001f02007819 */ /* 0x000fc800000006ff */
[----:B------:R-:W1:Y:S02]  /*4710*/  SYNCS.PHASECHK.TRANS64 P0, [UR4+0x270], R0 ;  /* 0x00027000ff0075a7 */ /* 0x000e640008001004 */
[----:B-1----:R-:W-:Y:S05]  /*4720*/  @P0 EXIT ;  /* 0x000000000000094d */ /* 0x002fea0003800000 */
[----:B------:R-:W-:Y:S02]  /*4730*/  SHF.L.U32 R2, R2, 0x1f, RZ ;  /* 0x0000001f02027819 */ /* 0x000fe400000006ff */
[----:B------:R-:W-:-:S07]  /*4740*/  MOV R0, UR4 ;  /* 0x0000000400007c02 */ /* 0x000fce0008000f00 */
.L_x_87:
[----:B-1----:R1:W2:Y:S02]  /*4750*/  SYNCS.PHASECHK.TRANS64.TRYWAIT P0, [R0+URZ+0x270], R2 ;  /* 0x00027002000075a7 */ /* 0x0022a400080011ff */
[----:B--2---:R-:W-:Y:S05]  /*4760*/  @!P0 NANOSLEEP.SYNCS 0x989680 ;  /* 0x009896800000895d */ /* 0x004fea0003900000 */
[----:B------:R-:W2:Y:S02]  /*4770*/  @!P0 SYNCS.PHASECHK.TRANS64 P0, [R0+URZ+0x270], R2 ;  /* 0x00027002000085a7 */ /* 0x000ea400080010ff */
[----:B--2---:R-:W-:Y:S05]  /*4780*/  @P0 EXIT ;  /* 0x000000000000094d */ /* 0x004fea0003800000 */
[----:B------:R-:W-:Y:S05]  /*4790*/  BRA `(.L_x_87) ;  /* 0xfffffffc00ec7947 */ /* 0x000fea000383ffff */
.L_x_80:
[----:B------:R-:W-:Y:S05]  /*47a0*/  BRA.U UP4, `(.L_x_88) ;  /* 0x0000001104a07547 */ /* 0x000fea000b800000 */
[----:B------:R-:W-:Y:S01]  /*47b0*/  UMOV UR4, 0x40 ;  /* 0x0000004000047882 */ /* 0x000fe20000000000 */
[----:B------:R-:W-:Y:S01]  /*47c0*/  NOP ;  /* 0x0000000000007918 */ /* 0x000fe20000000000 */
[----:B------:R-:W-:Y:S01]  /*47d0*/  ULEA UR4, UR54, UR4, 0x18 ;  /* 0x0000000436047291 */ /* 0x000fe2000f8ec0ff */
[----:B------:R-:W-:Y:S02]  /*47e0*/  UMOV UR5, 0x400 ;  /* 0x0000040000057882 */ /* 0x000fe40000000000 */
[----:B------:R-:W-:-:S06]  /*47f0*/  ULEA UR54, UR54, UR5, 0x18 ;  /* 0x0000000536367291 */ /* 0x000fcc000f8ec0ff */
[----:B------:R-:W1:Y:S02]  /*4800*/  LDS.U8 R0, [UR4+0x1c] ;  /* 0x00001c04ff007984 */ /* 0x000e640008000000 */
[----:B-1----:R-:W-:-:S13]  /*4810*/  ISETP.NE.AND P0, PT, R0, RZ, PT ;  /* 0x000000ff0000720c */ /* 0x002fda0003f05270 */
[----:B------:R-:W-:Y:S05]  /*4820*/  @P0 BRA `(.L_x_89) ;  /* 0x0000000400080947 */ /* 0x000fea0003800000 */
[----:B------:R-:W-:Y:S02]  /*4830*/  UISETP.NE.U32.AND UP1, UPT, UR18, 0x1, UPT ;  /* 0x000000011200788c */ /* 0x000fe4000bf25070 */
[----:B------:R-:W-:-:S07]  /*4840*/  UIADD3 UR6, UPT, UPT, UR4, 0x8, URZ ;  /* 0x0000000804067890 */ /* 0x000fce000fffe0ff */
[----:B------:R-:W-:Y:S05]  /*4850*/  BRA.U !UP1, `(.L_x_90) ;  /* 0x00000001099c7547 */ /* 0x000fea000b800000 */
[----:B------:R-:W-:Y:S01]  /*4860*/  ELECT P0, URZ, PT ;  /* 0x0000000000ff782f */ /* 0x000fe20003800000 */
[----:B------:R-:W-:-:S12]  /*4870*/  BSSY B0, `(.L_x_90) ;  /* 0x0000025000007945 */ /* 0x000fd80003800000 */
[----:B------:R-:W-:Y:S05]  /*4880*/  @!P0 BRA `(.L_x_91) ;  /* 0x00000000008c8947 */ /* 0x000fea0003800000 */
[----:B------:R-:W-:-:S05]  /*4890*/  UMOV UR5, 0x10 ;  /* 0x0000001000057882 */ /* 0x000fca0000000000 */
[----:B------:R-:W-:Y:S04]  /*48a0*/  DEPBAR.LE SB1, 0x36 ;  /* 0x00009d800000791a */ /* 0x000fe80000000000 */
[----:B------:R-:W1:Y:S02]  /*48b0*/  UTCATOMSWS.2CTA.FIND_AND_SET.ALIGN UP0, UR5, UR5 ;  /* 0x00000005000575e3 */ /* 0x000e640008200800 */
[----:B-1----:R-:W-:Y:S01]  /*48c0*/  MOV R10, UR5 ;  /* 0x00000005000a7c02 */ /* 0x002fe20008000f00 */
[----:B------:R-:W-:Y:S06]  /*48d0*/  BRA.U UP0, `(.L_x_92) ;  /* 0x0000000100187547 */ /* 0x000fec000b800000 */
.L_x_93:
[----:B------:R-:W-:Y:S05]  /*48e0*/  NANOSLEEP 0x64 ;  /* 0x000000640000795d */ /* 0x000fea0003800000 */
[----:B------:R-:W-:-:S05]  /*48f0*/  UMOV UR5, 0x10 ;  /* 0x0000001000057882 */ /* 0x000fca0000000000 */
[----:B------:R-:W-:Y:S04]  /*4900*/  DEPBAR.LE SB1, 0x36 ;  /* 0x00009d800000791a */ /* 0x000fe80000000000 */
[----:B------:R-:W1:Y:S02]  /*4910*/  UTCATOMSWS.2CTA.FIND_AND_SET.ALIGN UP0, UR5, UR5 ;  /* 0x00000005000575e3 */ /* 0x000e640008200800 */
[----:B-1----:R-:W-:Y:S01]  /*4920*/  MOV R10, UR5 ;  /* 0x00000005000a7c02 */ /* 0x002fe20008000f00 */
[----:B------:R-:W-:Y:S05]  /*4930*/  BRA.U !UP0, `(.L_x_93) ;  /* 0xfffffffd08e87547 */ /* 0x000fea000b83ffff */
.L_x_92:
[----:B------:R-:W1:Y:S01]  /*4940*/  LDS R6, [UR4+0x10] ;  /* 0x00001004ff067984 */ /* 0x000e620008000800 */
[----:B------:R-:W-:Y:S01]  /*4950*/  IMAD.U32 R0, RZ, RZ, UR54 ;  /* 0x00000036ff007e24 */ /* 0x000fe2000f8e00ff */
[----:B------:R-:W-:-:S03]  /*4960*/  MOV R4, UR17 ;  /* 0x0000001100047c02 */ /* 0x000fc60008000f00 */
[----:B------:R-:W-:Y:S01]  /*4970*/  VIADD R0, R0, 0x310 ;  /* 0x0000031000007836 */ /* 0x000fe20000000000 */
[----:B-1----:R-:W-:-:S04]  /*4980*/  SHF.L.U32 R6, R6, 0x1f, RZ ;  /* 0x0000001f06067819 */ /* 0x002fc800000006ff */
[----:B------:R-:W1:Y:S02]  /*4990*/  SYNCS.PHASECHK.TRANS64.TRYWAIT P0, [UR4+0x8], R6 ;  /* 0x00000806ff0075a7 */ /* 0x000e640008001104 */
[----:B-1----:R-:W-:Y:S05]  /*49a0*/  @P0 BRA `(.L_x_94) ;  /* 0x0000000000080947 */ /* 0x002fea0003800000 */
[----:B------:R-:W1:Y:S02]  /*49b0*/  SYNCS.PHASECHK.TRANS64.TRYWAIT P0, [UR4+0x8], R6 ;  /* 0x00000806ff0075a7 */ /* 0x000e640008001104 */
[----:B-1----:R-:W-:Y:S05]  /*49c0*/  @!P0 BRA `(.L_x_95) ;  /* 0x0000004800448947 */ /* 0x002fea0003800000 */
.L_x_94:
[----:B------:R-:W-:Y:S01]  /*49d0*/  PRMT R4, R4, 0x654, R0 ;  /* 0x0000065404047816 */ /* 0x000fe20000000000 */
[----:B------:R-:W-:Y:S01]  /*49e0*/  HFMA2 R0, -RZ, RZ, 0, 5.9604644775390625e-08 ;  /* 0x00000001ff007431 */ /* 0x000fe200000001ff */
[----:B------:R-:W-:Y:S01]  /*49f0*/  UPRMT UR5, UR17, 0x654, UR6 ;  /* 0x0000065411057896 */ /* 0x000fe20008000006 */
[----:B------:R-:W-:Y:S02]  /*4a00*/  IMAD.MOV.U32 R8, RZ, RZ, 0xffff ;  /* 0x0000ffffff087424 */ /* 0x000fe400078e00ff */
[----:B-1----:R-:W-:Y:S02]  /*4a10*/  IMAD.MOV.U32 R6, RZ, RZ, 0x4 ;  /* 0x00000004ff067424 */ /* 0x002fe400078e00ff */
[----:B------:R-:W-:Y:S01]  /*4a20*/  IMAD.SHL.U32 R9, R10, 0x20, RZ ;  /* 0x000000200a097824 */ /* 0x000fe200078e00ff */
[----:B------:R-:W-:Y:S02]  /*4a30*/  MOV R5, UR5 ;  /* 0x0000000500057c02 */ /* 0x000fe40008000f00 */
[-C--:B------:R-:W-:Y:S01]  /*4a40*/  SHF.L.U32 R8, R8, R10.reuse, RZ ;  /* 0x0000000a08087219 */ /* 0x080fe200000006ff */
[----:B------:R1:W-:Y:S01]  /*4a50*/  SYNCS.ARRIVE.TRANS64.RED RZ, [UR5], R6 ;  /* 0x00000006ffff79a7 */ /* 0x0003e20008000405 */
[----:B------:R-:W-:Y:S01]  /*4a60*/  SHF.L.U32 R7, R0, R10, RZ ;  /* 0x0000000a00077219 */ /* 0x000fe200000006ff */
[----:B------:R1:W-:Y:S04]  /*4a70*/  STS [UR54+0x310], R9 ;  /* 0x00031009ff007988 */ /* 0x0003e80008000836 */
[----:B------:R1:W-:Y:S04]  /*4a80*/  STAS [R4.64], R10 ;  /* 0x0000000a04007dbd */ /* 0x0003e8000c0008ff */
[----:B------:R1:W-:Y:S04]  /*4a90*/  ATOMS.OR RZ, [UR4+0x14], R8 ;  /* 0x00001408ffff798c */ /* 0x0003e8000b000004 */
[----:B------:R1:W-:Y:S04]  /*4aa0*/  ATOMS.OR RZ, [UR4+0x18], R7 ;  /* 0x00001807ffff798c */ /* 0x0003e8000b000004 */
[----:B------:R1:W-:Y:S02]  /*4ab0*/  ATOMS.XOR RZ, [UR4+0x10], R0 ;  /* 0x00001000ffff798c */ /* 0x0003e4000b800004 */
.L_x_91:
[----:B------:R-:W-:Y:S05]  /*4ac0*/  BSYNC B0 ;  /* 0x0000000000007941 */ /* 0x000fea0003800000 */
.L_x_90:
[----:B------:R-:W-:Y:S05]  /*4ad0*/  BRA.U UP1, `(.L_x_96) ;  /* 0x00000001016c7547 */ /* 0x000fea000b800000 */
[----:B------:R-:W-:-:S03]  /*4ae0*/  UMOV UR5, 0xffffffff ;  /* 0xffffffff00057882 */ /* 0x000fc60000000000 */
[----:B------:R-:W-:Y:S05]  /*4af0*/  BRA.DIV UR5, `(.L_x_97) ;  /* 0x0000004a05107947 */ /* 0x000fea000b800000 */
[----:B------:R-:W-:-:S13]  /*4b00*/  ELECT P0, URZ, PT ;  /* 0x0000000000ff782f */ /* 0x000fda0003800000 */
.L_x_227:
[----:B------:R-:W-:Y:S05]  /*4b10*/  @!P0 BRA `(.L_x_96) ;  /* 0x00000000005c8947 */ /* 0x000fea0003800000 */
[----:B-1----:R-:W1:Y:S02]  /*4b20*/  LDS R4, [UR4+0x10] ;  /* 0x00001004ff047984 */ /* 0x002e640008000800 */
[----:B-1----:R-:W-:-:S04]  /*4b30*/  SHF.L.U32 R4, R4, 0x1f, RZ ;  /* 0x0000001f04047819 */ /* 0x002fc800000006ff */
[----:B------:R-:W1:Y:S02]  /*4b40*/  SYNCS.PHASECHK.TRANS64.TRYWAIT P0, [UR4+0x8], R4 ;  /* 0x00000804ff0075a7 */ /* 0x000e640008001104 */
[----:B-1----:R-:W-:Y:S05]  /*4b50*/  @P0 BRA `(.L_x_98) ;  /* 0x0000000000080947 */ /* 0x002fea0003800000 */
[----:B------:R-:W1:Y:S02]  /*4b60*/  SYNCS.PHASECHK.TRANS64.TRYWAIT P0, [UR4+0x8], R4 ;  /* 0x00000804ff0075a7 */ /* 0x000e640008001104 */
[----:B-1----:R-:W-:Y:S05]  /*4b70*/  @!P0 BRA `(.L_x_99) ;  /* 0x0000004800148947 */ /* 0x002fea0003800000 */
.L_x_98:
[----:B------:R-:W2:Y:S01]  /*4b80*/  LDS R6, [UR54+0x310] ;  /* 0x00031036ff067984 */ /* 0x000ea20008000800 */
[----:B-1----:R-:W-:Y:S02]  /*4b90*/  HFMA2 R0, -RZ, RZ, 0, 5.9604644775390625e-08 ;  /* 0x00000001ff007431 */ /* 0x002fe400000001ff */
[----:B------:R-:W-:Y:S01]  /*4ba0*/  IMAD.MOV.U32 R4, RZ, RZ, 0xffff ;  /* 0x0000ffffff047424 */ /* 0x000fe200078e00ff */
[----:B------:R-:W-:Y:S01]  /*4bb0*/  UPRMT UR5, UR17, 0x654, UR6 ;  /* 0x0000065411057896 */ /* 0x000fe20008000006 */
[----:B--2---:R-:W-:-:S03]  /*4bc0*/  IMAD.SHL.U32 R5, R6, 0x20, RZ ;  /* 0x0000002006057824 */ /* 0x004fc600078e00ff */
[-C--:B------:R-:W-:Y:S02]  /*4bd0*/  SHF.L.U32 R4, R4, R6.reuse, RZ ;  /* 0x0000000604047219 */ /* 0x080fe400000006ff */
[----:B------:R-:W-:Y:S01]  /*4be0*/  SHF.L.U32 R6, R0, R6, RZ ;  /* 0x0000000600067219 */ /* 0x000fe200000006ff */
[----:B------:R2:W-:Y:S04]  /*4bf0*/  STS [UR54+0x310], R5 ;  /* 0x00031005ff007988 */ /* 0x0005e80008000836 */
[----:B------:R2:W-:Y:S04]  /*4c00*/  ATOMS.OR RZ, [UR4+0x14], R4 ;  /* 0x00001404ffff798c */ /* 0x0005e8000b000004 */
[----:B------:R2:W-:Y:S01]  /*4c10*/  ATOMS.OR RZ, [UR4+0x18], R6 ;  /* 0x00001806ffff798c */ /* 0x0005e2000b000004 */
[----:B------:R-:W-:Y:S03]  /*4c20*/  SYNCS.ARRIVE.TRANS64.RED.A1T0 RZ, [UR5], RZ ;  /* 0x000000ffffff79a7 */ /* 0x000fe60008100405 */
[----:B------:R2:W-:Y:S01]  /*4c30*/  ATOMS.XOR RZ, [UR4+0x10], R0 ;  /* 0x00001000ffff798c */ /* 0x0005e2000b800004 */
[----:B------:R-:W-:Y:S05]  /*4c40*/  BRA `(.L_x_96) ;  /* 0x0000000000107947 */ /* 0x000fea0003800000 */
.L_x_89:
[----:B------:R-:W-:Y:S02]  /*4c50*/  MOV R0, 0xffffffff ;  /* 0xffffffff00007802 */ /* 0x000fe40000000f00 */
[----:B------:R-:W-:-:S03]  /*4c60*/  MOV R4, 0x4c90 ;  /* 0x00004c9000047802 */ /* 0x000fc60000000f00 */
[----:B------:R1:W-:Y:S04]  /*4c70*/  STS [UR54+0x310], R0 ;  /* 0x00031000ff007988 */ /* 0x0003e80008000836 */
[----:B-1---5:R-:W-:Y:S05]  /*4c80*/  CALL.REL.NOINC `($__internal_1_$__cuda_sm10x_tcgen05_guardrail_trap_phase_invalid_during_alloc) ;  /* 0x0000004c001c7944 */ /* 0x022fea0003c00000 */
.L_x_96:
[----:B------:R-:W-:Y:S05]  /*4c90*/  WARPSYNC.ALL ;  /* 0x0000000000007948 */ /* 0x000fea0003800000 */
[----:B------:R-:W3:Y:S01]  /*4ca0*/  S2UR UR6, SR_CgaCtaId ;  /* 0x00000000000679c3 */ /* 0x000ee20000008800 */
[----:B------:R-:W-:Y:S01]  /*4cb0*/  UMOV UR4, 0x400 ;  /* 0x0000040000047882 */ /* 0x000fe20000000000 */
[----:B------:R-:W-:-:S06]  /*4cc0*/  NOP ;  /* 0x0000000000007918 */ /* 0x000fcc0000000000 */
[----:B------:R-:W-:Y:S06]  /*4cd0*/  BAR.ARV 0x6, 0xa0 ;  /* 0x0182800000007b1d */ /* 0x000fec0000002000 */
[----:B------:R-:W-:Y:S01]  /*4ce0*/  LOP3.LUT R3, R3, 0xffff, RZ, 0xc0, !PT ;  /* 0x0000ffff03037812 */ /* 0x000fe200078ec0ff */
[----:B-1----:R-:W-:Y:S01]  /*4cf0*/  IMAD.MOV.U32 R9, RZ, RZ, 0x1 ;  /* 0x00000001ff097424 */ /* 0x002fe200078e00ff */
[----:B------:R-:W-:Y:S01]  /*4d00*/  LOP3.LUT R2, R2, 0xffff, RZ, 0xc0, !PT ;  /* 0x0000ffff02027812 */ /* 0x000fe200078ec0ff */
[----:B------:R-:W-:Y:S01]  /*4d10*/  IMAD.MOV.U32 R8, RZ, RZ, RZ ;  /* 0x000000ffff087224 */ /* 0x000fe200078e00ff */
[----:B------:R-:W-:Y:S01]  /*4d20*/  R2UR UR11, R3 ;  /* 0x00000000030b72ca */ /* 0x000fe200000e0000 */
[----:B------:R-:W-:Y:S01]  /*4d30*/  UMOV UR22, URZ ;  /* 0x000000ff00167c82 */ /* 0x000fe20008000000 */
[----:B------:R-:W-:-:S02]  /*4d40*/  R2UR UR10, R2 ;  /* 0x00000000020a72ca */ /* 0x000fc400000e0000 */
[----:B------:R-:W-:Y:S01]  /*4d50*/  CS2R R2, SRZ ;  /* 0x0000000000027805 */ /* 0x000fe2000001ff00 */
[----:B------:R-:W-:Y:S01]  /*4d60*/  UMOV UR21, URZ ;  /* 0x000000ff00157c82 */ /* 0x000fe20008000000 */
[----:B------:R-:W-:Y:S01]  /*4d70*/  UMOV UR20, URZ ;  /* 0x000000ff00147c82 */ /* 0x000fe20008000000 */
[----:B---3--:R-:W-:Y:S01]  /*4d80*/  ULEA UR6, UR6, UR4, 0x18 ;  /* 0x0000000406067291 */ /* 0x008fe2000f8ec0ff */
[----:B------:R-:W1:Y:S03]  /*4d90*/  LDCU UR4, c[0x0][0x38c] ;  /* 0x00007180ff0477ac */ /* 0x000e660008000800 */
[----:B------:R-:W-:Y:S02]  /*4da0*/  UIADD3 UR12, UPT, UPT, UR6, 0x2600, URZ ;  /* 0x00002600060c7890 */ /* 0x000fe4000fffe0ff */
[----:B------:R-:W-:-:S03]  /*4db0*/  UIADD3 UR13, UPT, UPT, UR6, 0x26600, URZ ;  /* 0x00026600060d7890 */ /* 0x000fc6000fffe0ff */
[----:B--2---:R-:W2:Y:S01]  /*4dc0*/  LDS R0, [UR6+0x310] ;  /* 0x00031006ff007984 */ /* 0x004ea20008000800 */
[----:B------:R-:W-:Y:S02]  /*4dd0*/  USHF.R.U32.HI UR12, URZ, 0x4, UR12 ;  /* 0x00000004ff0c7899 */ /* 0x000fe4000801160c */
[----:B------:R-:W-:Y:S02]  /*4de0*/  USHF.R.U32.HI UR13, URZ, 0x4, UR13 ;  /* 0x00000004ff0d7899 */ /* 0x000fe4000801160d */
[----:B------:R-:W-:Y:S02]  /*4df0*/  ULOP3.LUT UR12, UR12, 0x3fff, URZ, 0xc0, !UPT ;  /* 0x00003fff0c0c7892 */ /* 0x000fe4000f8ec0ff */
[----:B------:R-:W-:Y:S02]  /*4e00*/  ULOP3.LUT UR13, UR13, 0x3fff, URZ, 0xc0, !UPT ;  /* 0x00003fff0d0d7892 */ /* 0x000fe4000f8ec0ff */
[----:B------:R-:W-:Y:S02]  /*4e10*/  ULOP3.LUT UR12, UR12, 0x10000, URZ, 0xfc, !UPT ;  /* 0x000100000c0c7892 */ /* 0x000fe4000f8efcff */
[----:B-1----:R-:W-:-:S02]  /*4e20*/  UIADD3 UR4, UPT, UPT, UR4, 0x3f, URZ ;  /* 0x0000003f04047890 */ /* 0x002fc4000fffe0ff */
[----:B------:R-:W-:Y:S02]  /*4e30*/  ULOP3.LUT UR13, UR13, 0x10000, URZ, 0xfc, !UPT ;  /* 0x000100000d0d7892 */ /* 0x000fe4000f8efcff */
[----:B------:R-:W-:Y:S02]  /*4e40*/  USHF.R.S32.HI UR5, URZ, 0x1f, UR4 ;  /* 0x0000001fff057899 */ /* 0x000fe40008011404 */
[----:B------:R-:W-:Y:S02]  /*4e50*/  UISETP.NE.AND UP3, UPT, UR18, URZ, UPT ;  /* 0x000000ff1200728c */ /* 0x000fe4000bf65270 */
[----:B------:R-:W-:Y:S01]  /*4e60*/  ULEA.HI UR5, UR5, UR4, URZ, 0x6 ;  /* 0x0000000405057291 */ /* 0x000fe2000f8f30ff */
[----:B------:R-:W-:Y:S01]  /*4e70*/  UMOV UR28, 0x0 ;  /* 0x00000000001c7882 */ /* 0x000fe20000000000 */
[----:B------:R-:W-:Y:S02]  /*4e80*/  UMOV UR29, 0x8100490 ;  /* 0x08100490001d7882 */ /* 0x000fe40000000000 */
[----:B------:R-:W-:Y:S01]  /*4e90*/  USHF.R.S32.HI UR5, URZ, 0x6, UR5 ;  /* 0x00000006ff057899 */ /* 0x000fe20008011405 */
[----:B------:R-:W-:Y:S01]  /*4ea0*/  UMOV UR26, 0x0 ;  /* 0x00000000001a7882 */ /* 0x000fe20000000000 */
[----:B------:R-:W-:-:S02]  /*4eb0*/  UMOV UR27, 0x8100490 ;  /* 0x08100490001b7882 */ /* 0x000fc40000000000 */
[----:B------:R-:W-:-:S04]  /*4ec0*/  UISETP.LT.AND UP0, UPT, UR5, 0x1, UPT ;  /* 0x000000010500788c */ /* 0x000fc8000bf01270 */
[----:B------:R-:W-:Y:S01]  /*4ed0*/  USEL UR23, UR5, 0x1, !UP0 ;  /* 0x0000000105177887 */ /* 0x000fe2000c000000 */
[----:B--2---:R-:W-:-:S15]  /*4ee0*/  R2UR UR24, R0 ;  /* 0x00000000001872ca */ /* 0x004fde00000e0000 */
.L_x_107:
[C---:B------:R-:W-:Y:S02]  /*4ef0*/  LEA R0, R8.reuse, UR6, 0x3 ;  /* 0x0000000608007c11 */ /* 0x040fe4000f8e18ff */
[----:B------:R-:W-:Y:S02]  /*4f00*/  SHF.L.U32 R4, R3, 0x1f, RZ ;  /* 0x0000001f03047819 */ /* 0x000fe400000006ff */
[----:B------:R-:W-:Y:S02]  /*4f10*/  LEA R5, R8, UR6, 0x4 ;  /* 0x0000000608057c11 */ /* 0x000fe4000f8e20ff */
[----:B------:R-:W1:Y:S02]  /*4f20*/  SYNCS.PHASECHK.TRANS64.TRYWAIT P0, [R0+URZ+0x260], R4 ;  /* 0x00026004000075a7 */ /* 0x000e6400080011ff */
[----:B-1-34-:R-:W-:Y:S05]  /*4f30*/  @!P0 BRA `(.L_x_100) ;  /* 0x00000044003c8947 */ /* 0x01afea0003800000 */
.L_x_228:
[----:B-1----:R-:W1:Y:S01]  /*4f40*/  LDS.128 R4, [R5+0x2f0] ;  /* 0x0002f00005047984 */ /* 0x002e620000000c00 */
[----:B------:R-:W-:Y:S02]  /*4f50*/  VIADD R0, R0, 0x270 ;  /* 0x0000027000007836 */ /* 0x000fe40000000000 */
[----:B------:R-:W-:Y:S01]  /*4f60*/  VIADD R8, R8, 0x1 ;  /* 0x0000000108087836 */ /* 0x000fe20000000000 */
[----:B------:R-:W-:Y:S01]  /*4f70*/  @!PT LDS RZ, [RZ] ;  /* 0x00000000fffff984 */ /* 0x000fe20000000800 */
[----:B------:R-:W-:Y:S01]  /*4f80*/  @!PT LDS RZ, [RZ] ;  /* 0x00000000fffff984 */ /* 0x000fe20000000800 */
[----:B------:R-:W-:Y:S01]  /*4f90*/  @!PT LDS RZ, [RZ] ;  /* 0x00000000fffff984 */ /* 0x000fe20000000800 */
[----:B------:R-:W-:Y:S01]  /*4fa0*/  @!PT LDS RZ, [RZ] ;  /* 0x00000000fffff984 */ /* 0x000fe20000000800 */
[----:B------:R2:W-:Y:S06]  /*4fb0*/  MEMBAR.ALL.CTA ;  /* 0x0000000000007992 */ /* 0x0005ec0000008000 */
[----:B--2---:R-:W2:Y:S01]  /*4fc0*/  FENCE.VIEW.ASYNC.S ;  /* 0x00000000000073c6 */ /* 0x004ea20000000000 */
[----:B------:R-:W-:-:S04]  /*4fd0*/  PRMT R0, RZ, 0x654, R0 ;  /* 0x00000654ff007816 */ /* 0x000fc80000000000 */
[----:B--2---:R2:W-:Y:S01]  /*4fe0*/  SYNCS.ARRIVE.TRANS64.RED.A1T0 RZ, [R0+URZ], RZ ;  /* 0x000000ff00ff79a7 */ /* 0x0045e200081004ff */
[----:B-1----:R-:W-:Y:S01]  /*4ff0*/  LOP3.LUT P1, RZ, R6, 0x1, RZ, 0xc0, !PT ;  /* 0x0000000106ff7812 */ /* 0x002fe2000782c0ff */
[----:B--2---:R-:W-:-:S12]  /*5000*/  BRA.U UP3, `(.L_x_101) ;  /* 0x0000000103e07547 */ /* 0x004fd8000b800000 */
[----:B------:R-:W1:Y:S01]  /*5010*/  LDCU UR4, c[0x0][0x38c] ;  /* 0x00007180ff0477ac */ /* 0x000e620008000800 */
[----:B------:R-:W-:Y:S02]  /*5020*/  PLOP3.LUT P2, PT, PT, PT, PT, 0x80, 0x8 ;  /* 0x000000000008781c */ /* 0x000fe40003f4f070 */
[----:B------:R-:W-:Y:S01]  /*5030*/  SHF.L.U32 R4, R9, 0x1f, RZ ;  /* 0x0000001f09047819 */ /* 0x000fe200000006ff */
[----:B------:R-:W-:Y:S02]  /*5040*/  ULEA UR8, UR22, UR6, 0x3 ;  /* 0x0000000616087291 */ /* 0x000fe4000f8e18ff */
[----:B------:R-:W-:Y:S02]  /*5050*/  ULEA UR9, UR22, UR24, 0x5 ;  /* 0x0000001816097291 */ /* 0x000fe4000f8e28ff */
[----:B-1----:R-:W-:-:S06]  /*5060*/  UISETP.GE.AND UP0, UPT, UR4, 0x1, UPT ;  /* 0x000000010400788c */ /* 0x002fcc000bf06270 */
[----:B------:R-:W-:-:S05]  /*5070*/  PLOP3.LUT P0, PT, PT, PT, UP0, 0x80, 0x8 ;  /* 0x000000000008781c */ /* 0x000fca0003f0f008 */
[----:B------:R-:W-:-:S08]  /*5080*/  @UP0 ULEA UR4, UR21, UR6, 0x3 ;  /* 0x0000000615040291 */ /* 0x000fd0000f8e18ff */
[----:B------:R-:W-:-:S04]  /*5090*/  @P0 SHF.L.U32 R0, R2, 0x1f, RZ ;  /* 0x0000001f02000819 */ /* 0x000fc800000006ff */
[----:B------:R1:W2:Y:S01]  /*50a0*/  @P0 SYNCS.PHASECHK.TRANS64.TRYWAIT P2, [UR4], R0 ;  /* 0x00000000ff0005a7 */ /* 0x0002a20008041104 */
[----:B------:R-:W3:Y:S02]  /*50b0*/  SYNCS.PHASECHK.TRANS64.TRYWAIT P0, [UR8+0x2a0], R4 ;  /* 0x0002a004ff0075a7 */ /* 0x000ee40008001108 */
[----:B-123--:R-:W-:Y:S05]  /*50c0*/  @!P0 BRA `(.L_x_102) ;  /* 0x0000004000ec8947 */ /* 0x00efea0003800000 */
.L_x_230:
[----:B------:R-:W-:Y:S01]  /*50d0*/  UMOV UR19, UR20 ;  /* 0x0000001400137c82 */ /* 0x000fe20008000000 */
[----:B------:R-:W-:Y:S05]  /*50e0*/  BRA.U !UP0, `(.L_x_103) ;  /* 0x0000000108987547 */ /* 0x000fea000b800000 */
[----:B------:R-:W-:Y:S02]  /*50f0*/  UIADD3 UR19, UPT, UPT, UR23, UR20, URZ ;  /* 0x0000001417137290 */ /* 0x000fe4000fffe0ff */
[----:B------:R-:W-:Y:S01]  /*5100*/  UPLOP3.LUT UP2, UPT, UPT, UPT, UPT, 0x40, 0x4 ;  /* 0x000000000004789c */ /* 0x000fe20003f4e870 */
[----:B------:R-:W-:Y:S01]  /*5110*/  UMOV UR16, UR5 ;  /* 0x0000000500107c82 */ /* 0x000fe20008000000 */
[----:B------:R-:W-:-:S09]  /*5120*/  UMOV UR15, UR21 ;  /* 0x00000015000f7c82 */ /* 0x000fd20008000000 */
.L_x_106:
[----:B--2---:R-:W-:Y:S01]  /*5130*/  ULEA UR7, UR15, UR6, 0x3 ;  /* 0x000000060f077291 */ /* 0x004fe2000f8e18ff */
[----:B---3--:R-:W-:Y:S11]  /*5140*/  @P2 BRA `(.L_x_104) ;  /* 0x00000000000c2947 */ /* 0x008ff60003800000 */
[----:B-1----:R-:W-:Y:S04]  /*5150*/  SHF.L.U32 R4, R2, 0x1f, RZ ;  /* 0x0000001f02047819 */ /* 0x002fe800000006ff */
[----:B------:R-:W1:Y:S02]  /*5160*/  SYNCS.PHASECHK.TRANS64.TRYWAIT P0, [UR7], R4 ;  /* 0x00000004ff0075a7 */ /* 0x000e640008001107 */
[----:B-1----:R-:W-:Y:S05]  /*5170*/  @!P0 BRA `(.L_x_105) ;  /* 0x0000004000d88947 */ /* 0x002fea0003800000 */
.L_x_104:
[----:B------:R-:W-:Y:S01]  /*5180*/  UISETP.NE.AND UP0, UPT, UR16, 0x1, UPT ;  /* 0x000000011000788c */ /* 0x000fe2000bf05270 */
[----:B------:R-:W-:Y:S01]  /*5190*/  PLOP3.LUT P2, PT, PT, PT, PT, 0x80, 0x8 ;  /* 0x000000000008781c */ /* 0x000fe20003f4f070 */
[----:B------:R-:W-:Y:S02]  /*51a0*/  UIADD3 UR21, UPT, UPT, UR15, 0x1, URZ ;  /* 0x000000010f157890 */ /* 0x000fe4000fffe0ff */
[----:B------:R-:W-:Y:S02]  /*51b0*/  ULEA UR30, UR15, UR13, 0x7 ;  /* 0x0000000d0f1e7291 */ /* 0x000fe4000f8e38ff */
[----:B------:R-:W-:Y:S01]  /*51c0*/  UISETP.NE.AND UP1, UPT, UR21, 0x24, UPT ;  /* 0x000000241500788c */ /* 0x000fe2000bf25270 */
[----:B------:R-:W-:Y:S01]  /*51d0*/  PLOP3.LUT P0, PT, PT, PT, UP0, 0x80, 0x8 ;  /* 0x000000000008781c */ /* 0x000fe20003f0f008 */
[----:B------:R-:W-:Y:S02]  /*51e0*/  ULEA UR32, UR15, UR12, 0x8 ;  /* 0x0000000c0f207291 */ /* 0x000fe4000f8e40ff */
[----:B------:R-:W-:Y:S02]  /*51f0*/  USEL UR14, URZ, 0x1, UP1 ;  /* 0x00000001ff0e7887 */ /* 0x000fe40008800000 */
[----:B------:R-:W-:Y:S02]  /*5200*/  USEL UR21, UR21, URZ, UP1 ;  /* 0x000000ff15157287 */ /* 0x000fe40008800000 */
[----:B------:R-:W-:Y:S02]  /*5210*/  UIADD3 UR36, UPT, UPT, UR30, 0x2, URZ ;  /* 0x000000021e247890 */ /* 0x000fe4000fffe0ff */
[----:B------:R-:W-:Y:S01]  /*5220*/  @UP0 ULEA UR4, UR21, UR6, 0x3 ;  /* 0x0000000615040291 */ /* 0x000fe2000f8e18ff */
[----:B------:R-:W-:Y:S01]  /*5230*/  LOP3.LUT R2, R2, UR14, RZ, 0x3c, !PT ;  /* 0x0000000e02027c12 */ /* 0x000fe2000f8e3cff */
[----:B------:R-:W-:Y:S02]  /*5240*/  UIADD3 UR34, UPT, UPT, UR32, 0x2, URZ ;  /* 0x0000000220227890 */ /* 0x000fe4000fffe0ff */
[----:B------:R-:W-:Y:S01]  /*5250*/  UIADD3 UR7, UPT, UPT, UR7, 0x120, URZ ;  /* 0x0000012007077890 */ /* 0x000fe2000fffe0ff */
[----:B-1----:R-:W-:Y:S01]  /*5260*/  @P0 SHF.L.U32 R0, R2, 0x1f, RZ ;  /* 0x0000001f02000819 */ /* 0x002fe200000006ff */
[----:B------:R-:W-:Y:S01]  /*5270*/  UMOV UR31, 0x80004020 ;  /* 0x80004020001f7882 */ /* 0x000fe20000000000 */
[----:B------:R-:W-:Y:S01]  /*5280*/  UMOV UR33, 0x80004020 ;  /* 0x8000402000217882 */ /* 0x000fe20000000000 */
[----:B------:R-:W-:Y:S01]  /*5290*/  UMOV UR37, 0x80004020 ;  /* 0x8000402000257882 */ /* 0x000fe20000000000 */
[----:B------:R2:W3:Y:S01]  /*52a0*/  @P0 SYNCS.PHASECHK.TRANS64.TRYWAIT P2, [UR4], R0 ;  /* 0x00000000ff0005a7 */ /* 0x0004e20008041104 */
[----:B------:R-:W-:Y:S01]  /*52b0*/  UIADD3 UR20, UPT, UPT, UR20, 0x1, URZ ;  /* 0x0000000114147890 */ /* 0x000fe2000fffe0ff */
[----:B------:R2:W-:Y:S01]  /*52c0*/  UTCQMMA.2CTA gdesc[UR32], gdesc[UR30], tmem[UR9], tmem[UR28], idesc[UR29], UP2 ;  /* 0x00ff1c1e200075ea */ /* 0x0005e20009200309 */
[----:B------:R-:W-:Y:S02]  /*52d0*/  UIADD3 UR16, UPT, UPT, UR16, -0x1, URZ ;  /* 0xffffffff10107890 */ /* 0x000fe4000fffe0ff */
[----:B------:R-:W-:Y:S02]  /*52e0*/  UISETP.NE.AND UP0, UPT, UR20, UR19, UPT ;  /* 0x000000131400728c */ /* 0x000fe4000bf05270 */
[----:B------:R-:W-:Y:S01]  /*52f0*/  UPLOP3.LUT UP2, UPT, UPT, UPT, UPT, 0x80, 0x8 ;  /* 0x000000000008789c */ /* 0x000fe20003f4f070 */
[----:B------:R-:W-:Y:S01]  /*5300*/  UMOV UR35, 0x80004020 ;  /* 0x8000402000237882 */ /* 0x000fe20000000000 */
[----:B------:R-:W-:Y:S01]  /*5310*/  UMOV UR15, UR21 ;  /* 0x00000015000f7c82 */ /* 0x000fe20008000000 */
[----:B------:R2:W-:Y:S01]  /*5320*/  UTCQMMA.2CTA gdesc[UR34], gdesc[UR36], tmem[UR9], tmem[UR26], idesc[UR27], UPT ;  /* 0x00ff1a24220075ea */ /* 0x0005e2000ba00309 */
[----:B------:R2:W-:Y:S03]  /*5330*/  UTCBAR.2CTA.MULTICAST [UR7], URZ, UR11 ;  /* 0x000000ff070073e9 */ /* 0x0005e6000820080b */
[----:B------:R-:W-:Y:S05]  /*5340*/  BRA.U UP0, `(.L_x_106) ;  /* 0xfffffffd00787547 */ /* 0x000fea000b83ffff */
.L_x_103:
[----:B------:R-:W-:Y:S01]  /*5350*/  UIADD3 UR8, UPT, UPT, UR8, 0x280, URZ ;  /* 0x0000028008087890 */ /* 0x000fe2000fffe0ff */
[----:B------:R-:W-:-:S08]  /*5360*/  UMOV UR20, UR19 ;  /* 0x0000001300147c82 */ /* 0x000fd00008000000 */
[----:B------:R4:W-:Y:S01]  /*5370*/  UTCBAR.2CTA.MULTICAST [UR8], URZ, UR10 ;  /* 0x000000ff080073e9 */ /* 0x0009e2000820080a */
[----:B------:R-:W-:Y:S02]  /*5380*/  NOP ;  /* 0x0000000000007918 */ /* 0x000fe40000000000 */
.L_x_101:
[----:B------:R-:W-:Y:S01]  /*5390*/  UIADD3 UR22, UPT, UPT, UR22, 0x1, URZ ;  /* 0x0000000116167890 */ /* 0x000fe2000fffe0ff */
[----:B------:R-:W-:-:S03]  /*53a0*/  ISETP.NE.AND P0, PT, R8, 0x2, PT ;  /* 0x000000020800780c */ /* 0x000fc60003f05270 */
[----:B------:R-:W-:Y:S01]  /*53b0*/  UISETP.NE.AND UP0, UPT, UR22, 0x4, UPT ;  /* 0x000000041600788c */ /* 0x000fe2000bf05270 */
[----:B-12---:R-:W-:Y:S02]  /*53c0*/  SEL R0, RZ, 0x1, P0 ;  /* 0x00000001ff007807 */ /* 0x006fe40000000000 */
[----:B------:R-:W-:Y:S01]  /*53d0*/  SEL R8, R8, RZ, P0 ;  /* 0x000000ff08087207 */ /* 0x000fe20000000000 */
[----:B------:R-:W-:Y:S01]  /*53e0*/  USEL UR4, URZ, 0x1, UP0 ;  /* 0x00000001ff047887 */ /* 0x000fe20008000000 */
[----:B------:R-:W-:Y:S01]  /*53f0*/  LOP3.LUT R3, R3, R0, RZ, 0x3c, !PT ;  /* 0x0000000003037212 */ /* 0x000fe200078e3cff */
[----:B------:R-:W-:-:S04]  /*5400*/  USEL UR22, UR22, URZ, UP0 ;  /* 0x000000ff16167287 */ /* 0x000fc80008000000 */
[----:B------:R-:W-:Y:S01]  /*5410*/  LOP3.LUT R9, R9, UR4, RZ, 0x3c, !PT ;  /* 0x0000000409097c12 */ /* 0x000fe2000f8e3cff */
[----:B------:R-:W-:Y:S07]  /*5420*/  @P1 BRA `(.L_x_107) ;  /* 0xfffffff800b01947 */ /* 0x000fee000383ffff */
[----:B------:R-:W1:Y:S01]  /*5430*/  S2UR UR4, SR_CgaCtaId ;  /* 0x00000000000479c3 */ /* 0x000e620000008800 */
[----:B------:R-:W-:Y:S01]  /*5440*/  ELECT P0, URZ, PT ;  /* 0x0000000000ff782f */ /* 0x000fe20003800000 */
[----:B------:R-:W-:Y:S01]  /*5450*/  HFMA2 R0, -RZ, RZ, 0, 5.9604644775390625e-08 ;  /* 0x00000001ff007431 */ /* 0x000fe200000001ff */
[----:B------:R-:W-:-:S05]  /*5460*/  UMOV UR5, 0x40 ;  /* 0x0000004000057882 */ /* 0x000fca0000000000 */
[----:B------:R-:W-:Y:S01]  /*5470*/  UVIRTCOUNT.DEALLOC.SMPOOL 0x80 ;  /* 0x000000800000784c */ /* 0x000fe20000000000 */
[----:B------:R-:W-:Y:S02]  /*5480*/  UISETP.NE.AND UP1, UPT, UR18, URZ, UPT ;  /* 0x000000ff1200728c */ /* 0x000fe4000bf25270 */
[----:B-1----:R-:W-:-:S09]  /*5490*/  ULEA UR4, UR4, UR5, 0x18 ;  /* 0x0000000504047291 */ /* 0x002fd2000f8ec0ff */
[----:B------:R1:W-:Y:S01]  /*54a0*/  @P0 STS.U8 [UR4+0x1c], R0 ;  /* 0x00001c00ff000988 */ /* 0x0003e20008000004 */
[----:B------:R-:W-:Y:S05]  /*54b0*/  BRA.U UP1, `(.L_x_108) ;  /* 0x0000000101a07547 */ /* 0x000fea000b800000 */
[----:B------:R-:W-:Y:S01]  /*54c0*/  UIADD3 UR5, UPT, UPT, UR6, 0x2a0, URZ ;  /* 0x000002a006057890 */ /* 0x000fe2000fffe0ff */
[----:B------:R-:W-:-:S03]  /*54d0*/  SHF.L.U32 R2, R9, 0x1f, RZ ;  /* 0x0000001f09027819 */ /* 0x000fc600000006ff */
[----:B------:R-:W-:-:S09]  /*54e0*/  ULEA UR7, UR22, UR5, 0x3 ;  /* 0x0000000516077291 */ /* 0x000fd2000f8e18ff */
[----:B------:R-:W2:Y:S02]  /*54f0*/  SYNCS.PHASECHK.TRANS64.TRYWAIT P0, [UR7], R2 ;  /* 0x00000002ff0075a7 */ /* 0x000ea40008001107 */
[----:B--2---:R-:W-:Y:S05]  /*5500*/  @!P0 BRA `(.L_x_109) ;  /* 0x00000040000c8947 */ /* 0x004fea0003800000 */
.L_x_233:
[----:B----4-:R-:W-:-:S04]  /*5510*/  UIADD3 UR8, UPT, UPT, UR22, 0x1, URZ ;  /* 0x0000000116087890 */ /* 0x010fc8000fffe0ff */
        /* <DEDUP_REMOVED lines=8> */
.L_x_235:
        /* <DEDUP_REMOVED lines=9> */
.L_x_237:
[----:B------:R-:W-:-:S04]  /*5630*/  UIADD3 UR8, UPT, UPT, UR8, 0x1, URZ ;  /* 0x0000000108087890 */ /* 0x000fc8000fffe0ff */
[----:B------:R-:W-:-:S04]  /*5640*/  UISETP.NE.AND UP0, UPT, UR8, 0x4, UPT ;  /* 0x000000040800788c */ /* 0x000fc8000bf05270 */
[----:B------:R-:W-:Y:S02]  /*5650*/  USEL UR7, URZ, 0x1, UP0 ;  /* 0x00000001ff077887 */ /* 0x000fe40008000000 */
[----:B------:R-:W-:-:S04]  /*5660*/  USEL UR8, UR8, URZ, UP0 ;  /* 0x000000ff08087287 */ /* 0x000fc80008000000 */
[----:B------:R-:W-:Y:S01]  /*5670*/  ULEA UR8, UR8, UR5, 0x3 ;  /* 0x0000000508087291 */ /* 0x000fe2000f8e18ff */
[----:B------:R-:W-:-:S04]  /*5680*/  LOP3.LUT R2, R2, UR7, RZ, 0x3c, !PT ;  /* 0x0000000702027c12 */ /* 0x000fc8000f8e3cff */
[----:B------:R-:W-:Y:S01]  /*5690*/  SHF.L.U32 R2, R2, 0x1f, RZ ;  /* 0x0000001f02027819 */ /* 0x000fe200000006ff */
[----:B-1----:R-:W-:-:S04]  /*56a0*/  IMAD.U32 R0, RZ, RZ, UR8 ;  /* 0x00000008ff007e24 */ /* 0x002fc8000f8e00ff */
[----:B------:R1:W2:Y:S03]  /*56b0*/  SYNCS.PHASECHK.TRANS64.TRYWAIT P0, [R0+URZ], R2 ;  /* 0x00000002000075a7 */ /* 0x0002a600080011ff */
[----:B--2---:R-:W-:Y:S05]  /*56c0*/  @!P0 NANOSLEEP.SYNCS 0x989680 ;  /* 0x009896800000895d */ /* 0x004fea0003900000 */
[----:B------:R-:W2:Y:S02]  /*56d0*/  @!P0 SYNCS.PHASECHK.TRANS64 P0, [R0+URZ], R2 ;  /* 0x00000002000085a7 */ /* 0x000ea400080010ff */
[----:B--2---:R-:W-:Y:S05]  /*56e0*/  @P0 BRA `(.L_x_112) ;  /* 0x0000000000200947 */ /* 0x004fea0003800000 */
.L_x_113:
[----:B--2---:R2:W4:Y:S02]  /*56f0*/  SYNCS.PHASECHK.TRANS64.TRYWAIT P0, [R0+URZ], R2 ;  /* 0x00000002000075a7 */ /* 0x00452400080011ff */
[----:B----4-:R-:W-:Y:S05]  /*5700*/  @!P0 NANOSLEEP.SYNCS 0x989680 ;  /* 0x009896800000895d */ /* 0x010fea0003900000 */
[----:B------:R-:W4:Y:S02]  /*5710*/  @!P0 SYNCS.PHASECHK.TRANS64 P0, [R0+URZ], R2 ;  /* 0x00000002000085a7 */ /* 0x000f2400080010ff */
[----:B----4-:R-:W-:Y:S05]  /*5720*/  @!P0 BRA `(.L_x_113) ;  /* 0xfffffffc00f08947 */ /* 0x010fea000383ffff */
[----:B------:R-:W-:Y:S05]  /*5730*/  BRA `(.L_x_112) ;  /* 0x00000000000c7947 */ /* 0x000fea0003800000 */
.L_x_108:
[----:B------:R-:W-:-:S04]  /*5740*/  UIADD3 UR5, UPT, UPT, UR6, 0x2e0, URZ ;  /* 0x000002e006057890 */ /* 0x000fc8000fffe0ff */
[----:B------:R-:W-:-:S09]  /*5750*/  UPRMT UR5, UR17, 0x654, UR5 ;  /* 0x0000065411057896 */ /* 0x000fd20008000005 */
[----:B------:R-:W-:Y:S03]  /*5760*/  SYNCS.ARRIVE.TRANS64.RED.A1T0 RZ, [UR5], RZ ;  /* 0x000000ffffff79a7 */ /* 0x000fe60008100405 */
.L_x_112:
[----:B-12---:R-:W-:Y:S01]  /*5770*/  SHF.L.U32 R2, RZ, 0x1f, RZ ;  /* 0x0000001fff027819 */ /* 0x006fe200000006ff */
[----:B------:R-:W-:Y:S01]  /*5780*/  UIADD3 UR5, UPT, UPT, UR6, 0x2e0, URZ ;  /* 0x000002e006057890 */ /* 0x000fe2000fffe0ff */
[----:B------:R-:W-:Y:S02]  /*5790*/  PLOP3.LUT P0, PT, PT, PT, UP1, 0x80, 0x8 ;  /* 0x000000000008781c */ /* 0x000fe40003f0f018 */
[----:B------:R-:W1:Y:S02]  /*57a0*/  SYNCS.PHASECHK.TRANS64.TRYWAIT P1, [UR6+0x2e0], R2 ;  /* 0x0002e002ff0075a7 */ /* 0x000e640008021106 */
[----:B-1----:R-:W-:Y:S09]  /*57b0*/  @!P1 BRA `(.L_x_114) ;  /* 0x0000003c00a89947 */ /* 0x002ff20003800000 */
.L_x_239:
[----:B------:R-:W-:Y:S02]  /*57c0*/  @!UP1 UPRMT UR5, UR17, 0x654, UR5 ;  /* 0x0000065411059896 */ /* 0x000fe40008000005 */
[----:B------:R-:W-:Y:S01]  /*57d0*/  ULOP3.LUT UR6, UR24, 0xffff, URZ, 0xc0, !UPT ;  /* 0x0000ffff18067892 */ /* 0x000fe2000f8ec0ff */
[----:B----4-:R-:W-:-:S03]  /*57e0*/  UMOV UR8, 0xffff ;  /* 0x0000ffff00087882 */ /* 0x010fc60000000000 */
[----:B------:R-:W-:-:S03]  /*57f0*/  USHF.R.U32.HI UR6, URZ, 0x5, UR6 ;  /* 0x00000005ff067899 */ /* 0x000fc60008011606 */
[----:B------:R-:W-:Y:S01]  /*5800*/  @!P0 SYNCS.ARRIVE.TRANS64.RED.A1T0 RZ, [UR5], RZ ;  /* 0x000000ffffff89a7 */ /* 0x000fe20008100405 */
[----:B------:R-:W-:Y:S01]  /*5810*/  NOP ;  /* 0x0000000000007918 */ /* 0x000fe20000000000 */
[----:B-1----:R-:W1:Y:S01]  /*5820*/  LDS R0, [UR4+0x14] ;  /* 0x00001404ff007984 */ /* 0x002e620008000800 */
[----:B------:R-:W-:Y:S01]  /*5830*/  USHF.L.U32 UR8, UR8, UR6, URZ ;  /* 0x0000000608087299 */ /* 0x000fe200080006ff */
[----:B------:R-:W-:Y:S02]  /*5840*/  UMOV UR5, 0x1 ;  /* 0x0000000100057882 */ /* 0x000fe40000000000 */
[----:B------:R-:W-:-:S03]  /*5850*/  USHF.L.U32 UR5, UR5, UR6, URZ ;  /* 0x0000000605057299 */ /* 0x000fc600080006ff */
[----:B-1----:R-:W-:-:S04]  /*5860*/  LOP3.LUT R0, R0, UR8, RZ, 0xc0, !PT ;  /* 0x0000000800007c12 */ /* 0x002fc8000f8ec0ff */
[----:B------:R-:W-:-:S13]  /*5870*/  ISETP.NE.AND P0, PT, R0, UR8, PT ;  /* 0x0000000800007c0c */ /* 0x000fda000bf05270 */
[----:B------:R-:W-:Y:S05]  /*5880*/  @P0 BRA `(.L_x_115) ;  /* 0x0000000000580947 */ /* 0x000fea0003800000 */
[----:B------:R-:W1:Y:S02]  /*5890*/  LDS R0, [UR4+0x18] ;  /* 0x00001804ff007984 */ /* 0x000e640008000800 */
[----:B-1----:R-:W-:-:S04]  /*58a0*/  LOP3.LUT R0, R0, UR5, RZ, 0xc0, !PT ;  /* 0x0000000500007c12 */ /* 0x002fc8000f8ec0ff */
[----:B------:R-:W-:-:S13]  /*58b0*/  ISETP.NE.AND P0, PT, R0, UR5, PT ;  /* 0x0000000500007c0c */ /* 0x000fda000bf05270 */
[----:B------:R-:W-:Y:S05]  /*58c0*/  @P0 BRA `(.L_x_116) ;  /* 0x00000000003c0947 */ /* 0x000fea0003800000 */
[----:B------:R-:W1:Y:S01]  /*58d0*/  S2R R2, SR_LANEID ;  /* 0x0000000000027919 */ /* 0x000e620000000000 */
[----:B------:R-:W-:Y:S01]  /*58e0*/  ULOP3.LUT UR8, URZ, UR8, URZ, 0x33, !UPT ;  /* 0x00000008ff087292 */ /* 0x000fe2000f8e33ff */
[----:B------:R-:W-:Y:S02]  /*58f0*/  VOTEU.ANY UR7, UPT, PT ;  /* 0x0000000000077886 */ /* 0x000fe400038e0100 */
[----:B------:R-:W-:-:S03]  /*5900*/  UFLO.U32 UR7, UR7 ;  /* 0x00000007000772bd */ /* 0x000fc600080e0000 */
[----:B------:R-:W-:-:S04]  /*5910*/  IMAD.U32 R0, RZ, RZ, UR8 ;  /* 0x00000008ff007e24 */ /* 0x000fc8000f8e00ff */
[----:B------:R2:W4:Y:S02]  /*5920*/  REDUX UR6, R0 ;  /* 0x00000000000673c4 */ /* 0x0005240000000000 */
[----:B------:R1:W-:Y:S02]  /*5930*/  UTCATOMSWS.AND URZ, UR8 ;  /* 0x0000000800ff79e3 */ /* 0x0003e40008000000 */
[----:B-1----:R-:W-:Y:S02]  /*5940*/  ISETP.EQ.U32.AND P0, PT, R2, UR7, PT ;  /* 0x0000000702007c0c */ /* 0x002fe4000bf02070 */
[----:B--2---:R-:W-:Y:S02]  /*5950*/  LOP3.LUT R0, RZ, UR5, RZ, 0x33, !PT ;  /* 0x00000005ff007c12 */ /* 0x004fe4000f8e33ff */
[----:B----4-:R-:W-:Y:S02]  /*5960*/  MOV R2, UR6 ;  /* 0x0000000600027c02 */ /* 0x010fe40008000f00 */
[----:B------:R-:W1:Y:S07]  /*5970*/  REDUX UR5, R0 ;  /* 0x00000000000573c4 */ /* 0x000e6e0000000000 */
[----:B------:R2:W-:Y:S01]  /*5980*/  @P0 ATOMS.AND RZ, [UR4+0x14], R2 ;  /* 0x00001402ffff098c */ /* 0x0005e2000a800004 */
[----:B-1----:R-:W-:-:S05]  /*5990*/  IMAD.U32 R0, RZ, RZ, UR5 ;  /* 0x00000005ff007e24 */ /* 0x002fca000f8e00ff */
[----:B------:R2:W-:Y:S01]  /*59a0*/  @P0 ATOMS.AND RZ, [UR4+0x18], R0 ;  /* 0x00001800ffff098c */ /* 0x0005e2000a800004 */
[----:B------:R-:W-:Y:S05]  /*59b0*/  BRA `(.L_x_117) ;  /* 0x0000000000147947 */ /* 0x000fea0003800000 */
.L_x_116:
[----:B------:R-:W-:Y:S02]  /*59c0*/  MOV R2, 0x59e0 ;  /* 0x000059e000027802 */ /* 0x000fe40000000f00 */
[----:B---3-5:R-:W-:Y:S05]  /*59d0*/  CALL.REL.NOINC `($__internal_0_$__cuda_sm10x_tcgen05_guardrail_trap_col_being_dealloced_not_returned_by_alloc) ;  /* 0x0000003c00bc7944 */ /* 0x028fea0003c00000 */
[----:B------:R-:W-:Y:S05]  /*59e0*/  BRA `(.L_x_117) ;  /* 0x0000000000087947 */ /* 0x000fea0003800000 */
.L_x_115:
[----:B------:R-:W-:Y:S02]  /*59f0*/  MOV R2, 0x5a10 ;  /* 0x00005a1000027802 */ /* 0x000fe40000000f00 */
[----:B---3-5:R-:W-:Y:S05]  /*5a00*/  CALL.REL.NOINC `($__internal_2_$__cuda_sm10x_tcgen05_guardrail_trap_unallocated_columns_being_dealloced) ;  /* 0x0000003c00c87944 */ /* 0x028fea0003c00000 */
.L_x_117:
[----:B------:R-:W-:Y:S01]  /*5a10*/  NOP ;  /* 0x0000000000007918 */ /* 0x000fe20000000000 */
[----:B------:R-:W-:Y:S05]  /*5a20*/  EXIT ;  /* 0x000000000000794d */ /* 0x000fea0003800000 */
.L_x_88:
[----:B------:R-:W-:-:S09]  /*5a30*/  UISETP.NE.OR UP0, UPT, UR11, 0x3, !UP3 ;  /* 0x000000030b00788c */ /* 0x000fd2000df05670 */
[----:B------:R-:W-:Y:S05]  /*5a40*/  BRA.U UP0, `(.L_x_118) ;  /* 0x0000000900e87547 */ /* 0x000fea000b800000 */
[----:B------:R-:W1:Y:S01]  /*5a50*/  LDCU UR25, c[0x0][0x370] ;  /* 0x00006e00ff1977ac */ /* 0x000e620008000800 */
[----:B------:R-:W2:Y:S01]  /*5a60*/  LDC.64 R16, c[0x0][0x348] ;  /* 0x0000d200ff107b82 */ /* 0x000ea20000000a00 */
[----:B------:R-:W-:Y:S02]  /*5a70*/  HFMA2 R13, -RZ, RZ, 0, 0 ;  /* 0x00000000ff0d7431 */ /* 0x000fe400000001ff */
[----:B------:R-:W-:Y:S01]  /*5a80*/  IMAD.MOV.U32 R15, RZ, RZ, 0x1 ;  /* 0x00000001ff0f7424 */ /* 0x000fe200078e00ff */
[----:B------:R-:W1:Y:S01]  /*5a90*/  LDCU.128 UR20, c[0x0][0xb10] ;  /* 0x00016200ff1477ac */ /* 0x000e620008000c00 */
[----:B------:R-:W-:Y:S01]  /*5aa0*/  IMAD.MOV.U32 R14, RZ, RZ, RZ ;  /* 0x000000ffff0e7224 */ /* 0x000fe200078e00ff */
[----:B------:R-:W-:Y:S01]  /*5ab0*/  MOV R12, 0x1000 ;  /* 0x00001000000c7802 */ /* 0x000fe20000000f00 */
[----:B------:R-:W3:Y:S01]  /*5ac0*/  LDCU UR24, c[0x0][0x374] ;  /* 0x00006e80ff1877ac */ /* 0x000ee20008000800 */
[----:B------:R-:W4:Y:S01]  /*5ad0*/  LDC.64 R2, c[0x0][0x888] ;  /* 0x00022200ff027b82 */ /* 0x000f220000000a00 */
[----:B------:R-:W3:Y:S01]  /*5ae0*/  LDCU UR13, c[0x0][0xb0c] ;  /* 0x00016180ff0d77ac */ /* 0x000ee20008000800 */
[----:B------:R-:W3:Y:S06]  /*5af0*/  LDCU UR18, c[0x0][0xb20] ;  /* 0x00016400ff1277ac */ /* 0x000eec0008000800 */
[----:B------:R-:W2:Y:S01]  /*5b00*/  LDC.64 R4, c[0x0][0x890] ;  /* 0x00022400ff047b82 */ /* 0x000ea20000000a00 */
[----:B------:R-:W3:Y:S01]  /*5b10*/  LDCU UR4, c[0x0][0xb30] ;  /* 0x00016600ff0477ac */ /* 0x000ee20008000800 */
[----:B------:R-:W-:Y:S01]  /*5b20*/  UMOV UR19, 0x400 ;  /* 0x0000040000137882 */ /* 0x000fe20000000000 */
[----:B------:R-:W-:-:S02]  /*5b30*/  UISETP.GE.AND UP0, UPT, UR37, 0x1, UPT ;  /* 0x000000012500788c */ /* 0x000fc4000bf06270 */
[----:B------:R-:W-:Y:S02]  /*5b40*/  ULEA UR19, UR54, UR19, 0x18 ;  /* 0x0000001336137291 */ /* 0x000fe4000f8ec0ff */
[----:B------:R-:W-:Y:S02]  /*5b50*/  UP2UR UR5, UPR, URZ, 0x1 ;  /* 0x00000001ff057883 */ /* 0x000fe40008000000 */
[----:B-1----:R-:W-:Y:S02]  /*5b60*/  UIMAD.WIDE.U32 UR10, UR25, UR20, URZ ;  /* 0x00000014190a72a5 */ /* 0x002fe4000f8e00ff */
[----:B------:R-:W-:Y:S02]  /*5b70*/  UIADD3 UR5, UPT, UPT, UR19, 0x240, URZ ;  /* 0x0000024013057890 */ /* 0x000fe4000fffe0ff */
[----:B---3--:R-:W-:Y:S02]  /*5b80*/  UIMAD.WIDE.U32 UR8, UR24, UR23, URZ ;  /* 0x00000017180872a5 */ /* 0x008fe4000f8e00ff */
[----:B------:R-:W-:-:S02]  /*5b90*/  UPLOP3.LUT UP3, UPT, UPT, UPT, UPT, 0x40, 0x4 ;  /* 0x000000000004789c */ /* 0x000fc40003f6e870 */
[----:B------:R-:W-:Y:S01]  /*5ba0*/  UISETP.NE.AND UP4, UPT, UR37, 0x1, UPT ;  /* 0x000000012500788c */ /* 0x000fe2000bf85270 */
[----:B------:R-:W1:Y:S01]  /*5bb0*/  LDCU.64 UR6, c[0x0][0xb28] ;  /* 0x00016500ff0677ac */ /* 0x000e620008000a00 */
[----:B------:R-:W-:Y:S02]  /*5bc0*/  UISETP.NE.AND UP6, UPT, UR13, 0x1, UPT ;  /* 0x000000010d00788c */ /* 0x000fe4000bfc5270 */
[----:B------:R-:W-:Y:S02]  /*5bd0*/  UISETP.NE.AND UP5, UPT, UR22, 0x1, UPT ;  /* 0x000000011600788c */ /* 0x000fe4000bfa5270 */
[----:B------:R-:W-:Y:S02]  /*5be0*/  UPRMT UR54, UR54, 0x654, UR5 ;  /* 0x0000065436367896 */ /* 0x000fe40008000005 */
[----:B------:R-:W-:Y:S02]  /*5bf0*/  USHF.R.U32.HI UR28, URZ, UR21, UR11 ;  /* 0x00000015ff1c7299 */ /* 0x000fe4000801160b */
[----:B------:R-:W-:-:S02]  /*5c00*/  USHF.R.U32.HI UR27, URZ, UR18, UR9 ;  /* 0x00000012ff1b7299 */ /* 0x000fc40008011609 */
[----:B------:R-:W-:-:S11]  /*5c10*/  UISETP.NE.AND UP2, UPT, UR4, 0x1, UPT ;  /* 0x000000010400788c */ /* 0x000fd6000bf45270 */
.L_x_126:
[C---:B------:R-:W-:Y:S02]  /*5c20*/  LEA R7, R14.reuse, UR19, 0x3 ;  /* 0x000000130e077c11 */ /* 0x040fe4000f8e18ff */
[----:B------:R-:W-:Y:S02]  /*5c30*/  SHF.L.U32 R0, R13, 0x1f, RZ ;  /* 0x0000001f0d007819 */ /* 0x000fe400000006ff */
[----:B------:R-:W-:Y:S02]  /*5c40*/  LEA R8, R14, UR19, 0x4 ;  /* 0x000000130e087c11 */ /* 0x000fe4000f8e20ff */
[----:B---3--:R-:W3:Y:S02]  /*5c50*/  SYNCS.PHASECHK.TRANS64.TRYWAIT P0, [R7+URZ+0x260], R0 ;  /* 0x00026000070075a7 */ /* 0x008ee400080011ff */
[----:B---3--:R-:W-:Y:S05]  /*5c60*/  @!P0 BRA `(.L_x_119) ;  /* 0x0000003800948947 */ /* 0x008fea0003800000 */
.L_x_240:
[----:B------:R-:W1:Y:S01]  /*5c70*/  LDS.128 R8, [R8+0x2f0] ;  /* 0x0002f00008087984 */ /* 0x000e620000000c00 */
[----:B------:R-:W-:Y:S01]  /*5c80*/  UISETP.GE.AND UP0, UPT, UR37, 0x1, UPT ;  /* 0x000000012500788c */ /* 0x000fe2000bf06270 */
[----:B------:R-:W-:Y:S01]  /*5c90*/  @!PT LDS RZ, [RZ] ;  /* 0x00000000fffff984 */ /* 0x000fe20000000800 */
[----:B------:R-:W-:Y:S01]  /*5ca0*/  @!PT LDS RZ, [RZ] ;  /* 0x00000000fffff984 */ /* 0x000fe20000000800 */
[----:B------:R-:W-:Y:S01]  /*5cb0*/  @!PT LDS RZ, [RZ] ;  /* 0x00000000fffff984 */ /* 0x000fe20000000800 */
[----:B------:R-:W-:Y:S01]  /*5cc0*/  @!PT LDS RZ, [RZ] ;  /* 0x00000000fffff984 */ /* 0x000fe20000000800 */
[----:B------:R2:W-:Y:S06]  /*5cd0*/  MEMBAR.ALL.CTA ;  /* 0x0000000000007992 */ /* 0x0005ec0000008000 */
[----:B--2---:R-:W2:Y:S01]  /*5ce0*/  FENCE.VIEW.ASYNC.S ;  /* 0x00000000000073c6 */ /* 0x004ea20000000000 */
[----:B-1----:R-:W-:Y:S11]  /*5cf0*/  LOP3.LUT P0, RZ, R10, 0x1, RZ, 0xc0, !PT ;  /* 0x000000010aff7812 */ /* 0x002ff6000780c0ff */
[----:B------:R-:W-:Y:S02]  /*5d00*/  @!UPT UIADD3 URZ, UPT, UPT, URZ, URZ, URZ ;  /* 0x000000fffffff290 */ /* 0x000fe4000fffe0ff */
[----:B--2---:R-:W-:Y:S01]  /*5d10*/  VOTEU.ANY UP1, P0 ;  /* 0x0000000000ff7886 */ /* 0x004fe20000020100 */
[----:B------:R-:W-:Y:S11]  /*5d20*/  PLOP3.LUT P0, PT, PT, PT, UP1, 0x80, 0x8 ;  /* 0x000000000008781c */ /* 0x000ff60003f0f018 */
[----:B------:R-:W-:Y:S02]  /*5d30*/  @!UPT UIADD3 URZ, UPT, UPT, URZ, URZ, URZ ;  /* 0x000000fffffff290 */ /* 0x000fe4000fffe0ff */
[----:B---3--:R-:W-:Y:S02]  /*5d40*/  @P0 SHF.R.U32.HI R0, RZ, 0x10, R9 ;  /* 0x00000010ff000819 */ /* 0x008fe40000011609 */
[----:B------:R-:W-:Y:S02]  /*5d50*/  @P0 MOV R6, R8 ;  /* 0x0000000800060202 */ /* 0x000fe40000000f00 */
[----:B------:R-:W-:Y:S01]  /*5d60*/  @P0 R2UR UR4, R0 ;  /* 0x00000000000402ca */ /* 0x000fe200000e0000 */
[----:B------:R-:W-:Y:S01]  /*5d70*/  VIADD R0, R7, 0x270 ;  /* 0x0000027007007836 */ /* 0x000fe20000000000 */
[----:B------:R-:W-:Y:S02]  /*5d80*/  @P0 LOP3.LUT R8, R9, 0xffff, RZ, 0xc0, !PT ;  /* 0x0000ffff09080812 */ /* 0x000fe400078ec0ff */
[----:B------:R-:W-:Y:S02]  /*5d90*/  @P0 R2UR UR8, R6 ;  /* 0x00000000060802ca */ /* 0x000fe400000e0000 */
[----:B------:R-:W-:Y:S02]  /*5da0*/  PRMT R0, RZ, 0x654, R0 ;  /* 0x00000654ff007816 */ /* 0x000fe40000000000 */
[----:B------:R-:W-:Y:S02]  /*5db0*/  @P0 R2UR UR5, R8 ;  /* 0x00000000080502ca */ /* 0x000fe400000e0000 */
[----:B------:R1:W-:Y:S03]  /*5dc0*/  SYNCS.ARRIVE.TRANS64.RED.A1T0 RZ, [R0+URZ], RZ ;  /* 0x000000ff00ff79a7 */ /* 0x0003e600081004ff */
[----:B------:R-:W-:Y:S04]  /*5dd0*/  @UP1 UMOV UR29, UR4 ;  /* 0x00000004001d1c82 */ /* 0x000fe80008000000 */
[----:B------:R-:W-:Y:S04]  /*5de0*/  @UP1 UMOV UR15, UR8 ;  /* 0x00000008000f1c82 */ /* 0x000fe80008000000 */
[----:B------:R-:W-:Y:S01]  /*5df0*/  @UP1 UMOV UR14, UR5 ;  /* 0x00000005000e1c82 */ /* 0x000fe20008000000 */
[----:B------:R-:W-:Y:S05]  /*5e00*/  BRA.U !UP0, `(.L_x_120) ;  /* 0x0000000108947547 */ /* 0x000fea000b800000 */
[----:B------:R-:W-:Y:S02]  /*5e10*/  UIMAD.WIDE.U32 UR30, UR14, UR23, URZ ;  /* 0x000000170e1e72a5 */ /* 0x000fe4000f8e00ff */
[----:B------:R-:W-:Y:S02]  /*5e20*/  UIMAD.WIDE.U32 UR40, UR15, UR20, URZ ;  /* 0x000000140f2872a5 */ /* 0x000fe4000f8e00ff */
[----:B------:R-:W-:Y:S02]  /*5e30*/  USEL UR4, UR24, UR27, !UP5 ;  /* 0x0000001b18047287 */ /* 0x000fe4000e800000 */
[----:B------:R-:W-:Y:S02]  /*5e40*/  USHF.R.U32.HI UR32, URZ, UR18, UR31 ;  /* 0x00000012ff207299 */ /* 0x000fe4000801161f */
[----:B------:R-:W-:Y:S02]  /*5e50*/  UIMAD.WIDE.U32 UR38, UR4, UR6, URZ ;  /* 0x00000006042672a5 */ /* 0x000fe4000f8e00ff */
[----:B------:R-:W-:Y:S02]  /*5e60*/  USEL UR9, UR25, UR28, !UP6 ;  /* 0x0000001c19097287 */ /* 0x000fe4000f000000 */
[----:B------:R-:W-:Y:S02]  /*5e70*/  USEL UR8, UR14, UR32, !UP5 ;  /* 0x000000200e087287 */ /* 0x000fe4000e800000 */
[----:B------:R-:W-:Y:S02]  /*5e80*/  UIMAD.WIDE.U32 UR34, UR9, UR6, URZ ;  /* 0x00000006092272a5 */ /* 0x000fe4000f8e00ff */
[----:B------:R-:W-:Y:S02]  /*5e90*/  UIMAD.WIDE.U32 UR16, UR8, UR6, URZ ;  /* 0x00000006081072a5 */ /* 0x000fe4000f8e00ff */
[----:B------:R-:W-:Y:S02]  /*5ea0*/  @UP4 USHF.R.U32.HI UR9, URZ, UR7, UR35 ;  /* 0x00000007ff094299 */ /* 0x000fe40008011623 */
[----:B------:R-:W-:Y:S02]  /*5eb0*/  USHF.R.U32.HI UR17, URZ, UR7, UR17 ;  /* 0x00000007ff117299 */ /* 0x000fe40008011611 */
[----:B------:R-:W-:Y:S02]  /*5ec0*/  UIMAD UR10, UR37, UR9, URZ ;  /* 0x00000009250a72a4 */ /* 0x000fe4000f8e02ff */
[----:B------:R-:W-:Y:S01]  /*5ed0*/  USEL UR17, UR8, UR17, !UP4 ;  /* 0x0000001108117287 */ /* 0x000fe2000e000000 */
[----:B------:R-:W-:Y:S02]  /*5ee0*/  UMOV UR31, UR41 ;  /* 0x00000029001f7c82 */ /* 0x000fe40008000000 */
[----:B------:R-:W-:Y:S02]  /*5ef0*/  USHF.R.U32.HI UR30, URZ, UR21, UR31 ;  /* 0x00000015ff1e7299 */ /* 0x000fe4000801161f */
[----:B------:R-:W-:Y:S02]  /*5f00*/  UIADD3 UR16, UPT, UPT, -UR17, URZ, URZ ;  /* 0x000000ff11107290 */ /* 0x000fe4000fffe1ff */
[----:B------:R-:W-:Y:S02]  /*5f10*/  USEL UR5, UR15, UR30, !UP6 ;  /* 0x0000001e0f057287 */ /* 0x000fe4000f000000 */
[----:B------:R-:W-:Y:S01]  /*5f20*/  UIMAD UR16, UR37, UR16, UR8 ;  /* 0x00000010251072a4 */ /* 0x000fe2000f8e0208 */
[----:B------:R-:W-:Y:S02]  /*5f30*/  UMOV UR31, UR39 ;  /* 0x00000027001f7c82 */ /* 0x000fe40008000000 */
[----:B------:R-:W-:Y:S04]  /*5f40*/  @UP4 USHF.R.U32.HI UR4, URZ, UR7, UR31 ;  /* 0x00000007ff044299 */ /* 0x000fe8000801161f */
[----:B------:R-:W-:Y:S04]  /*5f50*/  UIMAD UR4, UR37, UR4, URZ ;  /* 0x00000004250472a4 */ /* 0x000fe8000f8e02ff */
[----:B------:R-:W-:Y:S04]  /*5f60*/  UISETP.GE.AND UP0, UPT, UR8, UR4, UPT ;  /* 0x000000040800728c */ /* 0x000fe8000bf06270 */
[----:B------:R-:W-:Y:S02]  /*5f70*/  UISETP.GE.OR UP0, UPT, UR5, UR10, UP0 ;  /* 0x0000000a0500728c */ /* 0x000fe40008706670 */
[----:B------:R-:W-:Y:S09]  /*5f80*/  UIMAD.WIDE.U32 UR10, UR5, UR6, URZ ;  /* 0x00000006050a72a5 */ /* 0x000ff2000f8e00ff */
[----:B------:R-:W-:Y:S04]  /*5f90*/  @!UP0 USHF.R.U32.HI UR4, URZ, UR7, UR11 ;  /* 0x00000007ff048299 */ /* 0x000fe8000801160b */
[----:B------:R-:W-:Y:S04]  /*5fa0*/  @!UP0 USEL UR4, UR5, UR4, !UP4 ;  /* 0x0000000405048287 */ /* 0x000fe8000e000000 */
[----:B------:R-:W-:Y:S02]  /*5fb0*/  @!UP0 UIMAD UR12, UR9, UR16, UR4 ;  /* 0x00000010090c82a4 */ /* 0x000fe4000f8e0204 */
[----:B------:R-:W-:Y:S02]  /*5fc0*/  @!UP0 UIADD3 UR16, UPT, UPT, UR17, -UR4, URZ ;  /* 0x8000000411108290 */ /* 0x000fe4000fffe0ff */
[----:B------:R-:W-:Y:S02]  /*5fd0*/  UIADD3 UR9, UPT, UPT, -UR5, URZ, URZ ;  /* 0x000000ff05097290 */ /* 0x000fe4000fffe1ff */
[----:B------:R-:W-:Y:S02]  /*5fe0*/  UIADD3 UR4, UPT, UPT, -UR8, URZ, URZ ;  /* 0x000000ff08047290 */ /* 0x000fe4000fffe1ff */
[----:B------:R-:W-:Y:S02]  /*5ff0*/  @!UP0 UIMAD UR8, UR16, UR37, UR5 ;  /* 0x00000025100882a4 */ /* 0x000fe4000f8e0205 */
[----:B------:R-:W-:Y:S02]  /*6000*/  UIMAD UR15, UR13, UR9, UR15 ;  /* 0x000000090d0f72a4 */ /* 0x000fe4000f8e020f */
[----:B------:R-:W-:Y:S01]  /*6010*/  UIMAD UR14, UR22, UR4, UR14 ;  /* 0x00000004160e72a4 */ /* 0x000fe2000f8e020e */
[----:B------:R-:W-:Y:S02]  /*6020*/  @!UP0 UMOV UR5, UR12 ;  /* 0x0000000c00058c82 */ /* 0x000fe40008000000 */
[----:B------:R-:W-:Y:S02]  /*6030*/  UIMAD UR15, UR5, UR13, UR15 ;  /* 0x0000000d050f72a4 */ /* 0x000fe4000f8e020f */
[----:B------:R-:W-:Y:S11]  /*6040*/  UIMAD UR14, UR8, UR22, UR14 ;  /* 0x00000016080e72a4 */ /* 0x000ff6000f8e020e */
[----:B------:R-:W-:Y:S01]  /*6050*/  @!UPT UIADD3 URZ, UPT, UPT, URZ, URZ, URZ ;  /* 0x000000fffffff290 */ /* 0x000fe2000fffe0ff */
.L_x_120:
[----:B------:R-:W2:Y:S01]  /*6060*/  @!UP2 LDCU.128 UR8, c[0x0][0xb10] ;  /* 0x00016200ff08a7ac */ /* 0x000ea20008000c00 */
[C---:B------:R-:W-:Y:S02]  /*6070*/  ISETP.NE.U32.AND P1, PT, R4.reuse, RZ, PT ;  /* 0x000000ff0400720c */ /* 0x040fe40003f25070 */
[----:B------:R-:W-:Y:S02]  /*6080*/  ISETP.NE.U32.AND P0, PT, R4, RZ, PT ;  /* 0x000000ff0400720c */ /* 0x000fe40003f05070 */
[C---:B------:R-:W-:Y:S02]  /*6090*/  ISETP.NE.AND.EX P1, PT, R5.reuse, RZ, PT, P1 ;  /* 0x000000ff0500720c */ /* 0x040fe40003f25310 */
[----:B------:R-:W-:Y:S01]  /*60a0*/  ISETP.NE.AND.EX P0, PT, R5, RZ, PT, P0 ;  /* 0x000000ff0500720c */ /* 0x000fe20003f05300 */
[----:B------:R-:W3:Y:S01]  /*60b0*/  @!UP2 LDCU UR5, c[0x0][0xb0c] ;  /* 0x00016180ff05a7ac */ /* 0x000ee20008000800 */
[----:B------:R-:W-:Y:S01]  /*60c0*/  SHF.L.U32 R6, R15, 0x1f, RZ ;  /* 0x0000001f0f067819 */ /* 0x000fe200000006ff */
[----:B--2---:R-:W-:Y:S04]  /*60d0*/  UIMAD.WIDE.U32 UR16, UR15, UR8, URZ ;  /* 0x000000080f1072a5 */ /* 0x004fe8000f8e00ff */
[----:B------:R-:W-:Y:S02]  /*60e0*/  @!UP2 USHF.R.U32.HI UR4, URZ, UR9, UR17 ;  /* 0x00000009ff04a299 */ /* 0x000fe40008011611 */
[----:B------:R-:W-:Y:S02]  /*60f0*/  UIMAD.WIDE.U32 UR16, UR14, UR11, URZ ;  /* 0x0000000b0e1072a5 */ /* 0x000fe4000f8e00ff */
[----:B---3--:R-:W-:Y:S04]  /*6100*/  @!UP2 UISETP.NE.AND UP0, UPT, UR5, 0x1, UPT ;  /* 0x000000010500a88c */ /* 0x008fe8000bf05270 */
[----:B------:R-:W-:Y:S02]  /*6110*/  @!UP2 USEL UR8, UR15, UR4, !UP0 ;  /* 0x000000040f08a287 */ /* 0x000fe4000c000000 */
[----:B------:R-:W-:Y:S01]  /*6120*/  @!UP2 UISETP.NE.AND UP0, UPT, UR10, 0x1, UPT ;  /* 0x000000010a00a88c */ /* 0x000fe2000bf05270 */
[----:B------:R-:W2:Y:S02]  /*6130*/  @!UP2 LDCU UR4, c[0x0][0xb20] ;  /* 0x00016400ff04a7ac */ /* 0x000ea40008000800 */
[----:B--2---:R-:W-:Y:S04]  /*6140*/  @!UP2 USHF.R.U32.HI UR4, URZ, UR4, UR17 ;  /* 0x00000004ff04a299 */ /* 0x004fe80008011611 */
[----:B------:R-:W-:Y:S04]  /*6150*/  @!UP2 USEL UR9, UR14, UR4, !UP0 ;  /* 0x000000040e09a287 */ /* 0x000fe8000c000000 */
[----:B------:R-:W-:Y:S02]  /*6160*/  @!UP2 UIADD3 UR4, UPT, UPT, -UR8, UR9, URZ ;  /* 0x000000090804a290 */ /* 0x000fe4000fffe1ff */
[----:B------:R-:W-:Y:S02]  /*6170*/  @!UP2 UIADD3 UR8, UPT, UPT, UR8, -UR9, URZ ;  /* 0x800000090808a290 */ /* 0x000fe4000fffe0ff */
[----:B------:R-:W-:Y:S02]  /*6180*/  @!UP2 UIMAD UR15, UR4, UR5, UR15 ;  /* 0x00000005040fa2a4 */ /* 0x000fe4000f8e020f */
[----:B------:R-:W-:Y:S01]  /*6190*/  @!UP2 UIMAD UR14, UR8, UR10, UR14 ;  /* 0x0000000a080ea2a4 */ /* 0x000fe2000f8e020e */
[----:B------:R-:W-:Y:S11]  /*61a0*/  BRA.U UP3, `(.L_x_121) ;  /* 0x0000000103107547 */ /* 0x000ff6000b800000 */
[----:B------:R-:W-:Y:S04]  /*61b0*/  MOV R7, UR26 ;  /* 0x0000001a00077c02 */ /* 0x000fe80008000f00 */
[----:B------:R-:W-:Y:S04]  /*61c0*/  SHF.L.U32 R7, R7, 0x1f, RZ ;  /* 0x0000001f07077819 */ /* 0x000fe800000006ff */
[----:B------:R-:W2:Y:S02]  /*61d0*/  SYNCS.PHASECHK.TRANS64.TRYWAIT P2, [UR19+0x258], R7 ;  /* 0x00025807ff0075a7 */ /* 0x000ea40008041113 */
[----:B--2---:R-:W-:Y:S05]  /*61e0*/  @!P2 BRA `(.L_x_122) ;  /* 0x000000340048a947 */ /* 0x004fea0003800000 */
.L_x_121:
[----:B------:R-:W-:Y:S05]  /*61f0*/  @!P1 BRA `(.L_x_123) ;  /* 0x00000000002c9947 */ /* 0x000fea0003800000 */
[----:B----4-:R-:W-:Y:S01]  /*6200*/  ISETP.NE.U32.AND P1, PT, R2, RZ, PT ;  /* 0x000000ff0200720c */ /* 0x010fe20003f25070 */
[----:B------:R-:W-:Y:S03]  /*6210*/  IMAD.MOV.U32 R80, RZ, RZ, 0x1 ;  /* 0x00000001ff507424 */ /* 0x000fe600078e00ff */
[----:B------:R-:W-:Y:S11]  /*6220*/  ISETP.NE.AND.EX P1, PT, R3, RZ, PT, P1 ;  /* 0x000000ff0300720c */ /* 0x000ff60003f25310 */
[----:B------:R-:W-:Y:S02]  /*6230*/  @!UPT UIADD3 URZ, UPT, UPT, URZ, URZ, URZ ;  /* 0x000000fffffff290 */ /* 0x000fe4000fffe0ff */
[----:B------:R-:W2:Y:S01]  /*6240*/  @P1 LDC.64 R8, c[0x0][0x888] ;  /* 0x00022200ff081b82 */ /* 0x000ea20000000a00 */
[----:B-1----:R-:W-:Y:S04]  /*6250*/  @P1 IMAD R0, R4, UR36, RZ ;  /* 0x0000002404001c24 */ /* 0x002fe8000f8e02ff */
[----:B--2---:R-:W-:Y:S04]  /*6260*/  @P1 IMAD.WIDE R8, R0, 0x4, R8 ;  /* 0x0000000400081825 */ /* 0x004fe800078e0208 */
[----:B------:R-:W-:Y:S01]  /*6270*/  HFMA2 R0, -RZ, RZ, 0, 5.9604644775390625e-08 ;  /* 0x00000001ff007431 */ /* 0x000fe200000001ff */
[----:B-----5:R2:W5:Y:S04]  /*6280*/  @P1 LDG.E R39, desc[UR52][R8.64] ;  /* 0x0000003408271981 */ /* 0x020568000c1e1900 */
[----:B------:R-:W-:Y:S01]  /*6290*/  @!P1 PRMT R80, R0, 0x7610, R80 ;  /* 0x0000761000509816 */ /* 0x000fe20000000050 */
[----:B--2---:R-:W3:Y:S06]  /*62a0*/  @!P1 LDC R39, c[0x0][0x880] ;  /* 0x00022000ff279b82 */ /* 0x004eec0000000800 */
.L_x_123:
[----:B---3-5:R-:W-:Y:S01]  /*62b0*/  @!P0 FSETP.EQ.AND P1, PT, R39, RZ, PT ;  /* 0x000000ff2700820b */ /* 0x028fe20003f22000 */
[----:B------:R-:W-:Y:S01]  /*62c0*/  @!UPT UIADD3 URZ, UPT, UPT, URZ, URZ, URZ ;  /* 0x000000fffffff290 */ /* 0x000fe2000fffe0ff */
[----:B------:R-:W-:Y:S11]  /*62d0*/  @!P0 BRA `(.L_x_124) ;  /* 0x0000000000188947 */ /* 0x000ff60003800000 */
[----:B------:R-:W-:Y:S02]  /*62e0*/  LOP3.LUT P0, RZ, R80, 0xff, RZ, 0xc0, !PT ;  /* 0x000000ff50ff7812 */ /* 0x000fe4000780c0ff */
[----:B----4-:R-:W-:Y:S04]  /*62f0*/  ISETP.NE.U32.AND P1, PT, R2, RZ, PT ;  /* 0x000000ff0200720c */ /* 0x010fe80003f25070 */
[----:B------:R-:W-:Y:S04]  /*6300*/  ISETP.NE.AND.EX P1, PT, R3, RZ, PT, P1 ;  /* 0x000000ff0300720c */ /* 0x000fe80003f25310 */
[----:B------:R-:W-:Y:S03]  /*6310*/  PLOP3.LUT P1, PT, P1, PT, PT, 0x8, 0x80 ;  /* 0x000000000080781c */ /* 0x000fe60000f2e170 */
[----:B------:R-:W-:Y:S11]  /*6320*/  @P0 FSETP.EQ.AND P1, PT, R39, RZ, PT ;  /* 0x000000ff2700020b */ /* 0x000ff60003f22000 */
[----:B------:R-:W-:Y:S02]  /*6330*/  @!UPT UIADD3 URZ, UPT, UPT, URZ, URZ, URZ ;  /* 0x000000fffffff290 */ /* 0x000fe4000fffe0ff */
.L_x_124:
[----:B------:R-:W2:Y:S01]  /*6340*/  SYNCS.PHASECHK.TRANS64.TRYWAIT P0, [UR19+0x248], R6 ;  /* 0x00024806ff0075a7 */ /* 0x000ea20008001113 */
[----:B------:R-:W-:Y:S02]  /*6350*/  ELECT P2, URZ, PT ;  /* 0x0000000000ff782f */ /* 0x000fe40003840000 */
[----:B------:R-:W-:Y:S01]  /*6360*/  IADD3 R14, PT, PT, R14, 0x1, RZ ;  /* 0x000000010e0e7810 */ /* 0x000fe20007ffe0ff */
[----:B--2---:R-:W-:Y:S10]  /*6370*/  @!P0 BRA `(.L_x_125) ;  /* 0x0000003000fc8947 */ /* 0x004ff40003800000 */
.L_x_243:
[----:B------:R-:W-:Y:S01]  /*6380*/  PLOP3.LUT P1, PT, P1, P2, PT, 0xf2, 0x2f ;  /* 0x00000000002f781c */ /* 0x000fe20000f25e72 */
[----:B------:R-:W-:Y:S01]  /*6390*/  UMOV UR16, 0x0 ;  /* 0x0000000000107882 */ /* 0x000fe20000000000 */
[----:B------:R-:W-:Y:S01]  /*63a0*/  UMOV UR17, 0x10000000 ;  /* 0x1000000000117882 */ /* 0x000fe20000000000 */
[----:B------:R-:W-:Y:S01]  /*63b0*/  UMOV UR12, UR36 ;  /* 0x00000024000c7c82 */ /* 0x000fe20008000000 */
[----:B------:R-:W-:Y:S01]  /*63c0*/  LOP3.LUT R15, R15, 0x1, RZ, 0x3c, !PT ;  /* 0x000000010f0f7812 */ /* 0x000fe200078e3cff */
[----:B------:R-:W-:Y:S01]  /*63d0*/  UPLOP3.LUT UP3, UPT, UPT, UPT, UPT, 0x80, 0x8 ;  /* 0x000000000008789c */ /* 0x000fe20003f6f070 */
[----:B------:R-:W-:Y:S07]  /*63e0*/  UMOV UR36, UR29 ;  /* 0x0000001d00247c82 */ /* 0x000fee0008000000 */
[----:B-1----:R-:W-:Y:S01]  /*63f0*/  @!P1 IADD3 R6, P0, PT, R16, 0x580, RZ ;  /* 0x0000058010069810 */ /* 0x002fe20007f1e0ff */
[----:B------:R-:W-:Y:S03]  /*6400*/  VOTEU.ALL UP0, P1 ;  /* 0x0000000000ff7886 */ /* 0x000fe60000800000 */
[----:B------:R-:W-:Y:S01]  /*6410*/  @!P1 R2UR UR5, R6 ;  /* 0x00000000060592ca */ /* 0x000fe200000e0000 */
[----:B------:R-:W-:Y:S01]  /*6420*/  @!P1 IMAD.X R0, RZ, RZ, R17, P0 ;  /* 0x000000ffff009224 */ /* 0x000fe200000e0611 */
[----:B------:R-:W-:Y:S01]  /*6430*/  @!UP0 USHF.L.U32 UR10, UR51, 0x6, URZ ;  /* 0x00000006330a8899 */ /* 0x000fe200080006ff */
[----:B------:R-:W-:Y:S01]  /*6440*/  ISETP.NE.AND P0, PT, R14, 0x2, PT ;  /* 0x000000020e00780c */ /* 0x000fe20003f05270 */
[----:B------:R-:W-:Y:S02]  /*6450*/  @!UP0 USHF.L.U32 UR11, UR50, 0x6, URZ ;  /* 0x00000006320b8899 */ /* 0x000fe400080006ff */
[----:B------:R-:W-:Y:S01]  /*6460*/  @!P1 R2UR UR4, R0 ;  /* 0x00000000000492ca */ /* 0x000fe200000e0000 */
[----:B------:R-:W-:Y:S01]  /*6470*/  @!UP0 UIADD3 UR8, UPT, UPT, UR19, 0x400, URZ ;  /* 0x0000040013088890 */ /* 0x000fe2000fffe0ff */
[----:B------:R-:W-:Y:S01]  /*6480*/  SEL R0, RZ, 0x1, P0 ;  /* 0x00000001ff007807 */ /* 0x000fe20000000000 */
[----:B------:R-:W-:Y:S01]  /*6490*/  @!UP0 UIADD3 UR9, UPT, UPT, UR19, 0x240, URZ ;  /* 0x0000024013098890 */ /* 0x000fe2000fffe0ff */
[----:B------:R-:W-:Y:S01]  /*64a0*/  SEL R14, R14, RZ, P0 ;  /* 0x000000ff0e0e7207 */ /* 0x000fe20000000000 */
[----:B------:R-:W-:Y:S01]  /*64b0*/  VOTEU.ALL UP0, P1 ;  /* 0x0000000000ff7886 */ /* 0x000fe20000800000 */
[----:B------:R-:W-:Y:S01]  /*64c0*/  LOP3.LUT R13, R13, R0, RZ, 0x3c, !PT ;  /* 0x000000000d0d7212 */ /* 0x000fe200078e3cff */
[----:B------:R-:W-:Y:S01]  /*64d0*/  IMAD.U32 R6, RZ, RZ, UR5 ;  /* 0x00000005ff067e24 */ /* 0x000fe2000f8e00ff */
[----:B------:R-:W-:Y:S02]  /*64e0*/  UIADD3 UR51, UPT, UPT, UR14, UR48, URZ ;  /* 0x000000300e337290 */ /* 0x000fe4000fffe0ff */
[----:B------:R-:W-:Y:S03]  /*64f0*/  UIADD3 UR50, UPT, UPT, UR15, UR49, URZ ;  /* 0x000000310f327290 */ /* 0x000fe6000fffe0ff */
[----:B------:R-:W-:Y:S01]  /*6500*/  IMAD.U32 R7, RZ, RZ, UR4 ;  /* 0x00000004ff077e24 */ /* 0x000fe2000f8e00ff */
[----:B------:R-:W-:Y:S04]  /*6510*/  @!P1 R2UR UR4, R6 ;  /* 0x00000000060492ca */ /* 0x000fe800000e0000 */
[----:B------:R-:W-:Y:S11]  /*6520*/  @!P1 R2UR UR5, R7 ;  /* 0x00000000070592ca */ /* 0x000ff600000e0000 */
[----:B------:R-:W-:Y:S02]  /*6530*/  @!UPT UIADD3 URZ, UPT, UPT, URZ, URZ, URZ ;  /* 0x000000fffffff290 */ /* 0x000fe4000fffe0ff */
[----:B------:R3:W-:Y:S01]  /*6540*/  @!UP0 UTMALDG.3D [UR8], [UR4], desc[UR16] ;  /* 0x00001008040085b4 */ /* 0x0007e20008011000 */
[----:B------:R3:W-:Y:S01]  /*6550*/  @!P1 SYNCS.ARRIVE.TRANS64.RED.A0TR RZ, [UR19+0x240], R12 ;  /* 0x0002400cffff99a7 */ /* 0x0007e20008300413 */
[----:B------:R-:W-:Y:S01]  /*6560*/  SYNCS.ARRIVE.TRANS64.RED.A1T0 RZ, [UR54], RZ ;  /* 0x000000ffffff79a7 */ /* 0x000fe20008100436 */
[----:B------:R-:W-:Y:S05]  /*6570*/  BRA.U UP1, `(.L_x_126) ;  /* 0xfffffff501a87547 */ /* 0x000fea000b83ffff */
[----:B------:R-:W-:Y:S07]  /*6580*/  MOV R0, UR19 ;  /* 0x0000001300007c02 */ /* 0x000fee0008000f00 */
.L_x_127:
[----:B-1--4-:R-:W-:-:S04]  /*6590*/  SHF.L.U32 R2, R15, 0x1f, RZ ;  /* 0x0000001f0f027819 */ /* 0x012fc800000006ff */
[----:B------:R1:W2:Y:S03]  /*65a0*/  SYNCS.PHASECHK.TRANS64.TRYWAIT P0, [R0+URZ+0x248], R2 ;  /* 0x00024802000075a7 */ /* 0x0002a600080011ff */
[----:B--2---:R-:W-:Y:S05]  /*65b0*/  @!P0 NANOSLEEP.SYNCS 0x989680 ;  /* 0x009896800000895d */ /* 0x004fea0003900000 */
[----:B------:R-:W2:Y:S02]  /*65c0*/  @!P0 SYNCS.PHASECHK.TRANS64 P0, [R0+URZ+0x248], R2 ;  /* 0x00024802000085a7 */ /* 0x000ea400080010ff */
[----:B--23--:R-:W-:Y:S05]  /*65d0*/  @P0 EXIT ;  /* 0x000000000000094d */ /* 0x00cfea0003800000 */
[----:B------:R-:W-:Y:S05]  /*65e0*/  BRA `(.L_x_127) ;  /* 0xfffffffc00e87947 */ /* 0x000fea000383ffff */
.L_x_118:
[----:B------:R-:W-:-:S06]  /*65f0*/  UISETP.GE.AND UP0, UPT, UR11, 0x4, UPT ;  /* 0x000000040b00788c */ /* 0x000fcc000bf06270 */
[----:B------:R-:W-:-:S13]  /*6600*/  PLOP3.LUT P0, PT, PT, PT, UP0, 0x80, 0x8 ;  /* 0x000000000008781c */ /* 0x000fda0003f0f008 */
[----:B------:R-:W-:Y:S05]  /*6610*/  @!P0 EXIT ;  /* 0x000000000000894d */ /* 0x000fea0003800000 */
[----:B------:R-:W-:Y:S01]  /*6620*/  BAR.SYNC.DEFER_BLOCKING 0x6, 0xa0 ;  /* 0x0182800000007b1d */ /* 0x000fe20000010000 */
[----:B------:R-:W-:Y:S01]  /*6630*/  IMAD.SHL.U32 R4, R69, 0x40, RZ ;  /* 0x0000004045047824 */ /* 0x000fe200078e00ff */
[----:B------:R-:W-:Y:S01]  /*6640*/  SHF.R.U32.HI R5, RZ, 0x1, R69 ;  /* 0x00000001ff057819 */ /* 0x000fe20000011645 */
[----:B------:R-:W-:Y:S01]  /*6650*/  IMAD.SHL.U32 R3, R81, 0x800, RZ ;  /* 0x0000080051037824 */ /* 0x000fe200078e00ff */
[----:B------:R-:W-:Y:S01]  /*6660*/  CS2R R84, SRZ ;  /* 0x0000000000547805 */ /* 0x000fe2000001ff00 */
[C---:B------:R-:W-:Y:S01]  /*6670*/  IMAD.U32 R37, R69.reuse, 0x10000, RZ ;  /* 0x0001000045257824 */ /* 0x040fe200078e00ff */
[----:B------:R-:W-:Y:S01]  /*6680*/  UMOV UR57, 0x400 ;  /* 0x0000040000397882 */ /* 0x000fe20000000000 */
[C---:B------:R-:W-:Y:S01]  /*6690*/  LOP3.LUT R2, R4.reuse, 0x180, RZ, 0xc0, !PT ;  /* 0x0000018004027812 */ /* 0x040fe200078ec0ff */
[----:B------:R-:W-:Y:S01]  /*66a0*/  ULEA UR57, UR54, UR57, 0x18 ;  /* 0x0000003936397291 */ /* 0x000fe2000f8ec0ff */
[----:B------:R-:W-:Y:S01]  /*66b0*/  LOP3.LUT R4, R4, 0x640, RZ, 0xc0, !PT ;  /* 0x0000064004047812 */ /* 0x000fe200078ec0ff */
[----:B------:R-:W1:Y:S01]  /*66c0*/  LDC.64 R70, c[0x0][0x888] ;  /* 0x00022200ff467b82 */ /* 0x000e620000000a00 */
[----:B------:R-:W-:Y:S01]  /*66d0*/  LOP3.LUT R5, R2, 0x20, R5, 0xf8, !PT ;  /* 0x0000002002057812 */ /* 0x000fe200078ef805 */
[----:B------:R-:W-:Y:S01]  /*66e0*/  IMAD.SHL.U32 R2, R69, 0x8, RZ ;  /* 0x0000000845027824 */ /* 0x000fe200078e00ff */
[----:B------:R-:W-:Y:S01]  /*66f0*/  LOP3.LUT R3, R4, 0x800, R3, 0xf8, !PT ;  /* 0x0000080004037812 */ /* 0x000fe200078ef803 */
[----:B------:R-:W-:Y:S01]  /*6700*/  UIADD3 UR4, UPT, UPT, UR57, 0x1400, URZ ;  /* 0x0000140039047890 */ /* 0x000fe2000fffe0ff */
[----:B------:R-:W-:Y:S01]  /*6710*/  IMAD.MOV.U32 R36, RZ, RZ, RZ ;  /* 0x000000ffff247224 */ /* 0x000fe200078e00ff */
[----:B------:R-:W2:Y:S01]  /*6720*/  LDCU UR59, c[0x0][0x370] ;  /* 0x00006e00ff3b77ac */ /* 0x000ea20008000800 */
[----:B------:R-:W-:Y:S01]  /*6730*/  LOP3.LUT R2, R5, 0x30, R2, 0x78, !PT ;  /* 0x0000003005027812 */ /* 0x000fe200078e7802 */
[----:B------:R-:W3:Y:S01]  /*6740*/  LDC.64 R76, c[0x0][0x890] ;  /* 0x00022400ff4c7b82 */ /* 0x000ee20000000a00 */
[----:B------:R-:W-:Y:S01]  /*6750*/  IMAD.MOV.U32 R86, RZ, RZ, RZ ;  /* 0x000000ffff567224 */ /* 0x000fe200078e00ff */
[----:B------:R-:W4:Y:S01]  /*6760*/  LDCU.64 UR62, c[0x0][0x348] ;  /* 0x00006900ff3e77ac */ /* 0x000f220008000a00 */
[----:B------:R-:W-:Y:S01]  /*6770*/  LOP3.LUT R79, R3, R2, RZ, 0xfc, !PT ;  /* 0x00000002034f7212 */ /* 0x000fe200078efcff */
[----:B------:R-:W-:Y:S01]  /*6780*/  IMAD.SHL.U32 R3, R81, 0x200000, RZ ;  /* 0x0020000051037824 */ /* 0x000fe200078e00ff */
[----:B------:R-:W2:Y:S01]  /*6790*/  LDS R0, [UR57+0x310] ;  /* 0x00031039ff007984 */ /* 0x000ea20008000800 */
[----:B------:R-:W-:-:S02]  /*67a0*/  IMAD.SHL.U32 R2, R69, 0x10, RZ ;  /* 0x0000001045027824 */ /* 0x000fc400078e00ff */
[----:B------:R-:W1:Y:S01]  /*67b0*/  LDC.64 R74, c[0x0][0x8b0] ;  /* 0x00022c00ff4a7b82 */ /* 0x000e620000000a00 */
[----:B------:R-:W-:Y:S01]  /*67c0*/  LOP3.LUT R3, R3, 0x200000, RZ, 0xc0, !PT ;  /* 0x0020000003037812 */ /* 0x000fe200078ec0ff */
[----:B------:R-:W-:Y:S01]  /*67d0*/  VIADD R78, R79, UR57 ;  /* 0x000000394f4e7c36 */ /* 0x000fe20008000000 */
[----:B------:R-:W1:Y:S01]  /*67e0*/  LDCU UR41, c[0x0][0xb0c] ;  /* 0x00016180ff2977ac */ /* 0x000e620008000800 */
[----:B------:R-:W-:Y:S01]  /*67f0*/  LOP3.LUT R2, R2, 0x20, RZ, 0xc0, !PT ;  /* 0x0000002002027812 */ /* 0x000fe200078ec0ff */
[----:B------:R-:W-:Y:S01]  /*6800*/  IMAD.MOV.U32 R83, RZ, RZ, RZ ;  /* 0x000000ffff537224 */ /* 0x000fe200078e00ff */
[----:B------:R-:W-:Y:S01]  /*6810*/  LOP3.LUT R37, R3, 0x400000, R37, 0xf8, !PT ;  /* 0x0040000003257812 */ /* 0x000fe200078ef825 */
[----:B------:R-:W-:Y:S01]  /*6820*/  IMAD.U32 R87, RZ, RZ, UR4 ;  /* 0x00000004ff577e24 */ /* 0x000fe2000f8e00ff */
[----:B------:R-:W1:Y:S01]  /*6830*/  LDC.64 R72, c[0x0][0x8a8] ;  /* 0x00022a00ff487b82 */ /* 0x000e620000000a00 */
[----:B------:R-:W-:Y:S01]  /*6840*/  IADD3 R78, PT, PT, -R2, 0x400, R78 ;  /* 0x00000400024e7810 */ /* 0x000fe20007ffe14e */
[----:B------:R-:W1:Y:S01]  /*6850*/  LDCU UR55, c[0x0][0xb20] ;  /* 0x00016400ff3777ac */ /* 0x000e620008000800 */
[----:B------:R-:W1:Y:S01]  /*6860*/  LDCU UR40, c[0x0][0xb30] ;  /* 0x00016600ff2877ac */ /* 0x000e620008000800 */
[----:B------:R-:W1:Y:S01]  /*6870*/  LDCU.64 UR38, c[0x0][0xb28] ;  /* 0x00016500ff2677ac */ /* 0x000e620008000a00 */
[----:B------:R-:W1:Y:S01]  /*6880*/  LDCU.128 UR44, c[0x0][0xb10] ;  /* 0x00016200ff2c77ac */ /* 0x000e620008000c00 */
[----:B------:R-:W1:Y:S01]  /*6890*/  LDCU UR58, c[0x0][0x374] ;  /* 0x00006e80ff3a77ac */ /* 0x000e620008000800 */
[----:B------:R-:W-:Y:S01]  /*68a0*/  UIADD3 UR56, UPT, UPT, UR57, 0x400, URZ ;  /* 0x0000040039387890 */ /* 0x000fe2000fffe0ff */
[----:B--2-4-:R-:W-:-:S11]  /*68b0*/  IMAD.IADD R37, R0, 0x1, R37 ;  /* 0x0000000100257824 */ /* 0x014fd600078e0225 */
.L_x_145:
[----:B------:R-:W-:Y:S02]  /*68c0*/  LEA R3, R83, UR57, 0x3 ;  /* 0x0000003953037c11 */ /* 0x000fe4000f8e18ff */
[----:B------:R-:W-:Y:S02]  /*68d0*/  SHF.L.U32 R0, R85, 0x1f, RZ ;  /* 0x0000001f55007819 */ /* 0x000fe400000006ff */
[----:B-1----:R-:W-:Y:S02]  /*68e0*/  LEA R4, R83, UR57, 0x4 ;  /* 0x0000003953047c11 */ /* 0x002fe4000f8e20ff */
[----:B--2---:R-:W2:Y:S02]  /*68f0*/  SYNCS.PHASECHK.TRANS64.TRYWAIT P0, [R3+URZ+0x260], R0 ;  /* 0x00026000030075a7 */ /* 0x004ea400080011ff */
[----:B--2---:R-:W-:Y:S05]  /*6900*/  @!P0 BRA `(.L_x_128) ;  /* 0x0000002c00b08947 */ /* 0x004fea0003800000 */
.L_x_244:
[----:B------:R-:W4:Y:S01]  /*6910*/  LDS.128 R4, [R4+0x2f0] ;  /* 0x0002f00004047984 */ /* 0x000f220000000c00 */
[----:B------:R-:W-:Y:S01]  /*6920*/  UISETP.GE.AND UP0, UPT, UR37, 0x1, UPT ;  /* 0x000000012500788c */ /* 0x000fe2000bf06270 */
[----:B------:R-:W-:Y:S01]  /*6930*/  @!PT LDS RZ, [RZ] ;  /* 0x00000000fffff984 */ /* 0x000fe20000000800 */
[----:B------:R-:W-:Y:S01]  /*6940*/  @!PT LDS RZ, [RZ] ;  /* 0x00000000fffff984 */ /* 0x000fe20000000800 */
[----:B------:R-:W-:Y:S01]  /*6950*/  @!PT LDS RZ, [RZ] ;  /* 0x00000000fffff984 */ /* 0x000fe20000000800 */
[----:B------:R-:W-:Y:S01]  /*6960*/  @!PT LDS RZ, [RZ] ;  /* 0x00000000fffff984 */ /* 0x000fe20000000800 */
[----:B------:R1:W-:Y:S06]  /*6970*/  MEMBAR.ALL.CTA ;  /* 0x0000000000007992 */ /* 0x0003ec0000008000 */
[----:B-1----:R-:W1:Y:S01]  /*6980*/  FENCE.VIEW.ASYNC.S ;  /* 0x00000000000073c6 */ /* 0x002e620000000000 */
[----:B----4-:R-:W-:Y:S11]  /*6990*/  LOP3.LUT P0, RZ, R6, 0x1, RZ, 0xc0, !PT ;  /* 0x0000000106ff7812 */ /* 0x010ff6000780c0ff */
[----:B------:R-:W-:Y:S02]  /*69a0*/  @!UPT UIADD3 URZ, UPT, UPT, URZ, URZ, URZ ;  /* 0x000000fffffff290 */ /* 0x000fe4000fffe0ff */
[----:B-1----:R-:W-:Y:S01]  /*69b0*/  VOTEU.ANY UP1, P0 ;  /* 0x0000000000ff7886 */ /* 0x002fe20000020100 */
[----:B------:R-:W-:Y:S01]  /*69c0*/  PLOP3.LUT P0, PT, PT, PT, UP1, 0x80, 0x8 ;  /* 0x000000000008781c */ /* 0x000fe20003f0f018 */
[----:B------:R-:W-:Y:S11]  /*69d0*/  UP2UR UR61, UPR, URZ, 0x2 ;  /* 0x00000002ff3d7883 */ /* 0x000ff60008000000 */
[----:B------:R-:W-:Y:S01]  /*69e0*/  @!UPT UIADD3 URZ, UPT, UPT, URZ, URZ, URZ ;  /* 0x000000fffffff290 */ /* 0x000fe2000fffe0ff */
[----:B--2---:R-:W-:Y:S02]  /*69f0*/  @P0 SHF.R.U32.HI R0, RZ, 0x10, R5 ;  /* 0x00000010ff000819 */ /* 0x004fe40000011605 */
        /* <DEDUP_REMOVED lines=13> */
[----:B------:R-:W-:Y:S02]  /*6ad0*/  UISETP.NE.AND UP0, UPT, UR46, 0x1, UPT ;  /* 0x000000012e00788c */ /* 0x000fe4000bf05270 */
[----:B------:R-:W-:Y:S02]  /*6ae0*/  USHF.R.U32.HI UR15, URZ, UR55, UR15 ;  /* 0x00000037ff0f7299 */ /* 0x000fe4000801160f */
[----:B------:R-:W-:Y:S02]  /*6af0*/  UIMAD.WIDE.U32 UR18, UR59, UR44, URZ ;  /* 0x0000002c3b1272a5 */ /* 0x000fe4000f8e00ff */
[----:B------:R-:W-:Y:S02]  /*6b00*/  UIMAD.WIDE.U32 UR20, UR42, UR47, URZ ;  /* 0x0000002f2a1472a5 */ /* 0x000fe4000f8e00ff */
[----:B------:R-:W-:Y:S02]  /*6b10*/  USEL UR4, UR58, UR15, !UP0 ;  /* 0x0000000f3a047287 */ /* 0x000fe4000c000000 */
[----:B------:R-:W-:Y:S02]  /*6b20*/  UISETP.NE.AND UP2, UPT, UR37, 0x1, UPT ;  /* 0x000000012500788c */ /* 0x000fe4000bf45270 */
[----:B------:R-:W-:Y:S02]  /*6b30*/  USHF.R.U32.HI UR14, URZ, UR45, UR19 ;  /* 0x0000002dff0e7299 */ /* 0x000fe40008011613 */
[----:B------:R-:W-:Y:S02]  /*6b40*/  USHF.R.U32.HI UR15, URZ, UR55, UR21 ;  /* 0x00000037ff0f7299 */ /* 0x000fe40008011615 */
[----:B------:R-:W-:Y:S02]  /*6b50*/  UIMAD.WIDE.U32 UR18, UR4, UR38, URZ ;  /* 0x00000026041272a5 */ /* 0x000fe4000f8e00ff */
[----:B------:R-:W-:Y:S02]  /*6b60*/  UISETP.NE.AND UP1, UPT, UR41, 0x1, UPT ;  /* 0x000000012900788c */ /* 0x000fe4000bf25270 */
[----:B------:R-:W-:Y:S02]  /*6b70*/  UIMAD.WIDE.U32 UR16, UR43, UR44, URZ ;  /* 0x0000002c2b1072a5 */ /* 0x000fe4000f8e00ff */
[----:B------:R-:W-:Y:S02]  /*6b80*/  USEL UR8, UR42, UR15, !UP0 ;  /* 0x0000000f2a087287 */ /* 0x000fe4000c000000 */
[----:B------:R-:W-:Y:S02]  /*6b90*/  USEL UR9, UR59, UR14, !UP1 ;  /* 0x0000000e3b097287 */ /* 0x000fe4000c800000 */
[----:B------:R-:W-:Y:S02]  /*6ba0*/  USHF.R.U32.HI UR14, URZ, UR45, UR17 ;  /* 0x0000002dff0e7299 */ /* 0x000fe40008011611 */
[----:B------:R-:W-:Y:S02]  /*6bb0*/  UIMAD.WIDE.U32 UR16, UR9, UR38, URZ ;  /* 0x00000026091072a5 */ /* 0x000fe4000f8e00ff */
[----:B------:R-:W-:Y:S02]  /*6bc0*/  USEL UR5, UR43, UR14, !UP1 ;  /* 0x0000000e2b057287 */ /* 0x000fe4000c800000 */
[----:B------:R-:W-:Y:S02]  /*6bd0*/  @UP2 USHF.R.U32.HI UR9, URZ, UR39, UR17 ;  /* 0x00000027ff092299 */ /* 0x000fe40008011611 */
[----:B------:R-:W-:Y:S02]  /*6be0*/  UIMAD.WIDE.U32 UR12, UR8, UR38, URZ ;  /* 0x00000026080c72a5 */ /* 0x000fe4000f8e00ff */
[----:B------:R-:W-:Y:S02]  /*6bf0*/  UIMAD UR6, UR37, UR9, URZ ;  /* 0x00000009250672a4 */ /* 0x000fe4000f8e02ff */
[----:B------:R-:W-:Y:S01]  /*6c00*/  USHF.R.U32.HI UR11, URZ, UR39, UR13 ;  /* 0x00000027ff0b7299 */ /* 0x000fe2000801160d */
[----:B------:R-:W-:Y:S02]  /*6c10*/  UMOV UR15, UR19 ;  /* 0x00000013000f7c82 */ /* 0x000fe40008000000 */
[----:B------:R-:W-:Y:S02]  /*6c20*/  @UP2 USHF.R.U32.HI UR4, URZ, UR39, UR15 ;  /* 0x00000027ff042299 */ /* 0x000fe4000801160f */
[----:B------:R-:W-:Y:S02]  /*6c30*/  USEL UR12, UR8, UR11, !UP2 ;  /* 0x0000000b080c7287 */ /* 0x000fe4000d000000 */
[----:B------:R-:W-:Y:S02]  /*6c40*/  UIMAD UR4, UR37, UR4, URZ ;  /* 0x00000004250472a4 */ /* 0x000fe4000f8e02ff */
[----:B------:R-:W-:Y:S02]  /*6c50*/  UIADD3 UR11, UPT, UPT, -UR12, URZ, URZ ;  /* 0x000000ff0c0b7290 */ /* 0x000fe4000fffe1ff */
[----:B------:R-:W-:Y:S02]  /*6c60*/  UISETP.GE.AND UP0, UPT, UR8, UR4, UPT ;  /* 0x000000040800728c */ /* 0x000fe4000bf06270 */
[----:B------:R-:W-:Y:S02]  /*6c70*/  UIMAD UR11, UR37, UR11, UR8 ;  /* 0x0000000b250b72a4 */ /* 0x000fe4000f8e0208 */
[----:B------:R-:W-:Y:S02]  /*6c80*/  UISETP.GE.OR UP0, UPT, UR5, UR6, UP0 ;  /* 0x000000060500728c */ /* 0x000fe40008706670 */
[----:B------:R-:W-:Y:S02]  /*6c90*/  UIMAD.WIDE.U32 UR6, UR5, UR38, URZ ;  /* 0x00000026050672a5 */ /* 0x000fe4000f8e00ff */
[----:B------:R-:W-:Y:S04]  /*6ca0*/  UIADD3 UR6, UPT, UPT, -UR8, URZ, URZ ;  /* 0x000000ff08067290 */ /* 0x000fe8000fffe1ff */
[----:B------:R-:W-:Y:S03]  /*6cb0*/  UIMAD UR42, UR46, UR6, UR42 ;  /* 0x000000062e2a72a4 */ /* 0x000fe6000f8e022a */
[----:B------:R-:W-:Y:S02]  /*6cc0*/  @!UP0 USHF.R.U32.HI UR4, URZ, UR39, UR7 ;  /* 0x00000027ff048299 */ /* 0x000fe40008011607 */
[----:B------:R-:W-:Y:S02]  /*6cd0*/  UIADD3 UR7, UPT, UPT, -UR5, URZ, URZ ;  /* 0x000000ff05077290 */ /* 0x000fe4000fffe1ff */
[----:B------:R-:W-:Y:S02]  /*6ce0*/  @!UP0 USEL UR4, UR5, UR4, !UP2 ;  /* 0x0000000405048287 */ /* 0x000fe4000d000000 */
[----:B------:R-:W-:Y:S02]  /*6cf0*/  UIMAD UR43, UR41, UR7, UR43 ;  /* 0x00000007292b72a4 */ /* 0x000fe4000f8e022b */
[----:B------:R-:W-:Y:S02]  /*6d00*/  @!UP0 UIMAD UR10, UR9, UR11, UR4 ;  /* 0x0000000b090a82a4 */ /* 0x000fe4000f8e0204 */
[----:B------:R-:W-:Y:S04]  /*6d10*/  @!UP0 UIADD3 UR11, UPT, UPT, UR12, -UR4, URZ ;  /* 0x800000040c0b8290 */ /* 0x000fe8000fffe0ff */
[----:B------:R-:W-:Y:S03]  /*6d20*/  @!UP0 UIMAD UR8, UR11, UR37, UR5 ;  /* 0x000000250b0882a4 */ /* 0x000fe6000f8e0205 */
[----:B------:R-:W-:Y:S02]  /*6d30*/  @!UP0 UMOV UR5, UR10 ;  /* 0x0000000a00058c82 */ /* 0x000fe40008000000 */
[----:B------:R-:W-:Y:S02]  /*6d40*/  UIMAD UR43, UR5, UR41, UR43 ;  /* 0x00000029052b72a4 */ /* 0x000fe4000f8e022b */
[----:B------:R-:W-:Y:S11]  /*6d50*/  UIMAD UR42, UR8, UR46, UR42 ;  /* 0x0000002e082a72a4 */ /* 0x000ff6000f8e022a */
[----:B------:R-:W-:Y:S01]  /*6d60*/  @!UPT UIADD3 URZ, UPT, UPT, URZ, URZ, URZ ;  /* 0x000000fffffff290 */ /* 0x000fe2000fffe0ff */
.L_x_129:
[----:B------:R-:W-:Y:S01]  /*6d70*/  UISETP.NE.AND UP0, UPT, UR40, 0x1, UPT ;  /* 0x000000012800788c */ /* 0x000fe2000bf05270 */
[----:B------:R-:W-:Y:S10]  /*6d80*/  IADD3 R83, PT, PT, R83, 0x1, RZ ;  /* 0x0000000153537810 */ /* 0x000ff40007ffe0ff */
[----:B------:R-:W2:Y:S01]  /*6d90*/  @!UP0 LDCU.128 UR8, c[0x0][0xb10] ;  /* 0x00016200ff0887ac */ /* 0x000ea20008000c00 */
[----:B------:R-:W4:Y:S01]  /*6da0*/  @!UP0 LDCU UR5, c[0x0][0xb0c] ;  /* 0x00016180ff0587ac */ /* 0x000f220008000800 */
[----:B------:R-:W3:Y:S01]  /*6db0*/  @!UP0 LDCU UR4, c[0x0][0xb20] ;  /* 0x00016400ff0487ac */ /* 0x000ee20008000800 */
[----:B--2---:R-:W-:Y:S02]  /*6dc0*/  UIMAD.WIDE.U32 UR6, UR43, UR8, URZ ;  /* 0x000000082b0672a5 */ /* 0x004fe4000f8e00ff */
[----:B------:R-:W-:Y:S02]  /*6dd0*/  UIMAD.WIDE.U32 UR12, UR42, UR11, URZ ;  /* 0x0000000b2a0c72a5 */ /* 0x000fe4000f8e00ff */
[----:B------:R-:W-:Y:S02]  /*6de0*/  @!UP0 UISETP.NE.AND UP1, UPT, UR10, 0x1, UPT ;  /* 0x000000010a00888c */ /* 0x000fe4000bf25270 */
[----:B------:R-:W-:Y:S02]  /*6df0*/  @!UP0 USHF.R.U32.HI UR7, URZ, UR9, UR7 ;  /* 0x00000009ff078299 */ /* 0x000fe40008011607 */
[----:B----4-:R-:W-:Y:S02]  /*6e00*/  @!UP0 UISETP.NE.AND UP2, UPT, UR5, 0x1, UPT ;  /* 0x000000010500888c */ /* 0x010fe4000bf45270 */
[----:B---3--:R-:W-:Y:S02]  /*6e10*/  @!UP0 USHF.R.U32.HI UR4, URZ, UR4, UR13 ;  /* 0x00000004ff048299 */ /* 0x008fe4000801160d */
[----:B------:R-:W-:Y:S02]  /*6e20*/  @!UP0 USEL UR7, UR43, UR7, !UP2 ;  /* 0x000000072b078287 */ /* 0x000fe4000d000000 */
[----:B------:R-:W-:Y:S04]  /*6e30*/  @!UP0 USEL UR6, UR42, UR4, !UP1 ;  /* 0x000000042a068287 */ /* 0x000fe8000c800000 */
[----:B------:R-:W-:Y:S02]  /*6e40*/  @!UP0 UIADD3 UR4, UPT, UPT, -UR7, UR6, URZ ;  /* 0x0000000607048290 */ /* 0x000fe4000fffe1ff */
[----:B------:R-:W-:Y:S02]  /*6e50*/  @!UP0 UIADD3 UR6, UPT, UPT, UR7, -UR6, URZ ;  /* 0x8000000607068290 */ /* 0x000fe4000fffe0ff */
[----:B------:R-:W-:Y:S02]  /*6e60*/  @!UP0 UIMAD UR43, UR4, UR5, UR43 ;  /* 0x00000005042b82a4 */ /* 0x000fe4000f8e022b */
[----:B------:R-:W-:Y:S02]  /*6e70*/  @!UP0 UIMAD UR42, UR6, UR10, UR42 ;  /* 0x0000000a062a82a4 */ /* 0x000fe4000f8e022a */
[----:B------:R-:W-:Y:S09]  /*6e80*/  ULOP3.LUT UP0, URZ, UR56, 0x1b0, URZ, 0xc0, !UPT ;  /* 0x000001b038ff7892 */ /* 0x000ff2000f80c0ff */
[----:B------:R-:W-:Y:S05]  /*6e90*/  BRA.U !UP0, `(.L_x_130) ;  /* 0x0000000108407547 */ /* 0x000fea000b800000 */
[----:B------:R-:W2:Y:S01]  /*6ea0*/  LDCU.64 UR8, c[0x4][0x80] ;  /* 0x01001000ff0877ac */ /* 0x000ea20008000a00 */
[----:B------:R-:W-:Y:S01]  /*6eb0*/  MOV R3, 0x0 ;  /* 0x0000000000037802 */ /* 0x000fe20000000f00 */
[----:B------:R-:W-:Y:S02]  /*6ec0*/  HFMA2 R12, -RZ, RZ, 0, 5.9604644775390625e-08 ;  /* 0x00000001ff0c7431 */ /* 0x000fe400000001ff */
[----:B------:R-:W-:Y:S02]  /*6ed0*/  IMAD.MOV.U32 R8, RZ, RZ, 0x70 ;  /* 0x00000070ff087424 */ /* 0x000fe400078e00ff */
[----:B------:R-:W-:Y:S01]  /*6ee0*/  IMAD.MOV.U32 R13, RZ, RZ, RZ ;  /* 0x000000ffff0d7224 */ /* 0x000fe200078e00ff */
[----:B------:R-:W3:Y:S01]  /*6ef0*/  LDCU.64 UR6, c[0x4][0x88] ;  /* 0x01001100ff0677ac */ /* 0x000ee20008000a00 */
[----:B------:R-:W4:Y:S01]  /*6f00*/  LDC.64 R2, c[0x4][R3] ;  /* 0x0100000003027b82 */ /* 0x000f220000000a00 */
[----:B------:R-:W1:Y:S01]  /*6f10*/  LDCU.64 UR4, c[0x4][0x8] ;  /* 0x01000100ff0477ac */ /* 0x000e620008000a00 */
[----:B--2---:R-:W-:Y:S01]  /*6f20*/  MOV R5, UR9 ;  /* 0x0000000900057c02 */ /* 0x004fe20008000f00 */
[----:B------:R-:W-:Y:S01]  /*6f30*/  IMAD.U32 R4, RZ, RZ, UR8 ;  /* 0x00000008ff047e24 */ /* 0x000fe2000f8e00ff */
[----:B---3--:R-:W-:Y:S01]  /*6f40*/  MOV R7, UR7 ;  /* 0x0000000700077c02 */ /* 0x008fe20008000f00 */
[----:B------:R-:W-:Y:S01]  /*6f50*/  IMAD.U32 R6, RZ, RZ, UR6 ;  /* 0x00000006ff067e24 */ /* 0x000fe2000f8e00ff */
[----:B-1----:R-:W-:Y:S01]  /*6f60*/  MOV R11, UR5 ;  /* 0x00000005000b7c02 */ /* 0x002fe20008000f00 */
[----:B------:R-:W-:Y:S02]  /*6f70*/  IMAD.U32 R10, RZ, RZ, UR4 ;  /* 0x00000004ff0a7e24 */ /* 0x000fe4000f8e00ff */
[----:B------:R-:W-:Y:S07]  /*6f80*/  LEPC R20, `(.L_x_130) ;  /* 0x000000001014794e */ /* 0x000fee0000000000 */
[----:B----45:R-:W-:Y:S05]  /*6f90*/  CALL.ABS.NOINC R2 ;  /* 0x0000000002007343 */ /* 0x030fea0003c00000 */
.L_x_130:
[----:B------:R-:W-:Y:S01]  /*6fa0*/  LOP3.LUT P0, RZ, R87, 0x1b0, RZ, 0xc0, !PT ;  /* 0x000001b057ff7812 */ /* 0x000fe2000780c0ff */
[----:B------:R-:W-:Y:S11]  /*6fb0*/  BSSY.RECONVERGENT B6, `(.L_x_131) ;  /* 0x0000013000067945 */ /* 0x000ff60003800200 */
[----:B------:R-:W-:Y:S01]  /*6fc0*/  @!UPT UIADD3 URZ, UPT, UPT, URZ, URZ, URZ ;  /* 0x000000fffffff290 */ /* 0x000fe2000fffe0ff */
[----:B------:R-:W-:Y:S05]  /*6fd0*/  @!P0 BRA `(.L_x_132) ;  /* 0x0000000000408947 */ /* 0x000fea0003800000 */
        /* <DEDUP_REMOVED lines=16> */
.L_x_132:
[----:B------:R-:W-:Y:S05]  /*70e0*/  BSYNC.RECONVERGENT B6 ;  /* 0x0000000000067941 */ /* 0x000fea0003800200 */
.L_x_131:
[----:B------:R-:W-:Y:S02]  /*70f0*/  ISETP.NE.U32.AND P0, PT, R70, RZ, PT ;  /* 0x000000ff4600720c */ /* 0x000fe40003f05070 */
[C---:B------:R-:W-:Y:S02]  /*7100*/  ISETP.NE.U32.AND P2, PT, R76.reuse, RZ, PT ;  /* 0x000000ff4c00720c */ /* 0x040fe40003f45070 */
[----:B------:R-:W-:Y:S02]  /*7110*/  ISETP.NE.AND.EX P0, PT, R71, RZ, PT, P0 ;  /* 0x000000ff4700720c */ /* 0x000fe40003f05300 */
[----:B------:R-:W-:Y:S02]  /*7120*/  ISETP.NE.U32.AND P4, PT, R76, RZ, PT ;  /* 0x000000ff4c00720c */ /* 0x000fe40003f85070 */
[C---:B------:R-:W-:Y:S02]  /*7130*/  ISETP.NE.AND.EX P2, PT, R77.reuse, RZ, P0, P2 ;  /* 0x000000ff4d00720c */ /* 0x040fe40000745320 */
[----:B------:R-:W-:Y:S02]  /*7140*/  ISETP.NE.AND.EX P4, PT, R77, RZ, PT, P4 ;  /* 0x000000ff4d00720c */ /* 0x000fe40003f85340 */
[----:B------:R-:W-:Y:S02]  /*7150*/  ISETP.NE.U32.AND P5, PT, R74, RZ, PT ;  /* 0x000000ff4a00720c */ /* 0x000fe40003fa5070 */
[----:B------:R-:W-:Y:S02]  /*7160*/  PLOP3.LUT P0, PT, PT, PT, PT, 0x8, 0x80 ;  /* 0x000000000080781c */ /* 0x000fe40003f0e170 */
[----:B------:R-:W-:Y:S05]  /*7170*/  ISETP.NE.AND.EX P5, PT, R75, RZ, PT, P5 ;  /* 0x000000ff4b00720c */ /* 0x000fea0003fa5350 */
[----:B------:R-:W-:Y:S02]  /*7180*/  @!P2 ISETP.NE.U32.AND P1, PT, R70, RZ, PT ;  /* 0x000000ff4600a20c */ /* 0x000fe40003f25070 */
[----:B------:R-:W-:Y:S02]  /*7190*/  @!P2 PLOP3.LUT P0, PT, P4, PT, PT, 0x80, 0x8 ;  /* 0x000000000008a81c */ /* 0x000fe4000270f070 */
[----:B------:R-:W-:Y:S01]  /*71a0*/  @!P2 ISETP.NE.AND.EX P1, PT, R71, RZ, PT, P1 ;  /* 0x000000ff4700a20c */ /* 0x000fe20003f25310 */
[----:B------:R-:W-:Y:S01]  /*71b0*/  @!UPT UIADD3 URZ, UPT, UPT, URZ, URZ, URZ ;  /* 0x000000fffffff290 */ /* 0x000fe2000fffe0ff */
[----:B------:R-:W-:Y:S11]  /*71c0*/  @!P4 BRA `(.L_x_133) ;  /* 0x00000000002cc947 */ /* 0x000ff60003800000 */
[----:B------:R-:W-:Y:S01]  /*71d0*/  ISETP.NE.U32.AND P3, PT, R70, RZ, PT ;  /* 0x000000ff4600720c */ /* 0x000fe20003f65070 */
        /* <DEDUP_REMOVED lines=10> */
.L_x_133:
[----:B------:R-:W-:Y:S05]  /*7280*/  @!P5 BRA `(.L_x_134) ;  /* 0x000000000020d947 */ /* 0x000fea0003800000 */
[----:B------:R-:W-:Y:S04]  /*7290*/  ISETP.NE.U32.AND P3, PT, R72, RZ, PT ;  /* 0x000000ff4800720c */ /* 0x000fe80003f65070 */
[----:B------:R-:W-:Y:S11]  /*72a0*/  ISETP.NE.AND.EX P3, PT, R73, RZ, PT, P3 ;  /* 0x000000ff4900720c */ /* 0x000ff60003f65330 */
[----:B------:R-:W-:Y:S02]  /*72b0*/  @!UPT UIADD3 URZ, UPT, UPT, URZ, URZ, URZ ;  /* 0x000000fffffff290 */ /* 0x000fe4000fffe0ff */
[----:B------:R-:W2:Y:S01]  /*72c0*/  @P3 LDC.64 R2, c[0x0][0x8a8] ;  /* 0x00022a00ff023b82 */ /* 0x000ea20000000a00 */
[----:B-1----:R-:W-:Y:S04]  /*72d0*/  @P3 IMAD R0, R74, UR36, RZ ;  /* 0x000000244a003c24 */ /* 0x002fe8000f8e02ff */
[----:B--2---:R-:W-:Y:S05]  /*72e0*/  @P3 IMAD.WIDE R2, R0, 0x4, R2 ;  /* 0x0000000400023825 */ /* 0x004fea00078e0202 */
[----:B-----5:R2:W5:Y:S02]  /*72f0*/  @P3 LDG.E R38, desc[UR52][R2.64] ;  /* 0x0000003402263981 */ /* 0x020564000c1e1900 */
[----:B--2---:R-:W4:Y:S02]  /*7300*/  @!P3 LDC R38, c[0x0][0x8a0] ;  /* 0x00022800ff26bb82 */ /* 0x004f240000000800 */
.L_x_134:
[----:B---3-5:R-:W-:Y:S01]  /*7310*/  @!P2 FSETP.NEU.AND P3, PT, R39, RZ, PT ;  /* 0x000000ff2700a20b */ /* 0x028fe20003f6d000 */
[----:B------:R-:W-:Y:S01]  /*7320*/  BSSY B1, `(.L_x_135) ;  /* 0x0000036000017945 */ /* 0x000fe20003800000 */
[----:B------:R-:W-:Y:S02]  /*7330*/  @!P2 SEL R2, RZ, 0xffffffff, P1 ;  /* 0xffffffffff02a807 */ /* 0x000fe40000800000 */
[----:B------:R-:W-:Y:S02]  /*7340*/  CS2R R18, SRZ ;  /* 0x0000000000127805 */ /* 0x000fe4000001ff00 */
[----:B-1----:R-:W-:Y:S02]  /*7350*/  @!P2 SEL R0, RZ, 0xffffffff, P3 ;  /* 0xffffffffff00a807 */ /* 0x002fe40001800000 */
[----:B------:R-:W-:Y:S02]  /*7360*/  CS2R R16, SRZ ;  /* 0x0000000000107805 */ /* 0x000fe4000001ff00 */
[----:B------:R-:W-:Y:S02]  /*7370*/  @!P2 LOP3.LUT P1, RZ, R80, 0xff, RZ, 0xc0, !PT ;  /* 0x000000ff50ffa812 */ /* 0x000fe4000782c0ff */
[----:B------:R-:W-:Y:S02]  /*7380*/  CS2R R26, SRZ ;  /* 0x00000000001a7805 */ /* 0x000fe4000001ff00 */
[----:B------:R-:W-:Y:S02]  /*7390*/  LEA R82, R36, UR57, 0x3 ;  /* 0x0000003924527c11 */ /* 0x000fe4000f8e18ff */
[----:B------:R-:W-:Y:S02]  /*73a0*/  CS2R R24, SRZ ;  /* 0x0000000000187805 */ /* 0x000fe4000001ff00 */
[----:B------:R-:W-:Y:S01]  /*73b0*/  @P0 SEL R0, R2, R0, !P1 ;  /* 0x0000000002000207 */ /* 0x000fe20004800000 */
[----:B------:R-:W-:Y:S01]  /*73c0*/  IMAD R2, R36, 0x20, R37 ;  /* 0x0000002024027824 */ /* 0x000fe200078e0225 */
[----:B------:R-:W-:Y:S02]  /*73d0*/  SHF.L.U32 R4, R86, 0x1f, RZ ;  /* 0x0000001f56047819 */ /* 0x000fe400000006ff */
[----:B------:R-:W-:Y:S02]  /*73e0*/  @!P2 LOP3.LUT R0, R0, 0x1, RZ, 0xc0, !PT ;  /* 0x000000010000a812 */ /* 0x000fe400078ec0ff */
[----:B------:R-:W-:Y:S02]  /*73f0*/  PLOP3.LUT P5, PT, PT, PT, PT, 0x8, 0x80 ;  /* 0x000000000080781c */ /* 0x000fe40003fae170 */
[----:B------:R-:W-:Y:S11]  /*7400*/  ISETP.NE.U32.OR P2, PT, R0, 0x1, P2 ;  /* 0x000000010000780c */ /* 0x000ff60001745470 */
[----:B------:R-:W-:Y:S02]  /*7410*/  @!UPT UIADD3 URZ, UPT, UPT, URZ, URZ, URZ ;  /* 0x000000fffffff290 */ /* 0x000fe4000fffe0ff */
[----:B------:R-:W-:Y:S04]  /*7420*/  @P2 SHF.L.U32 R0, R84, 0x1f, RZ ;  /* 0x0000001f54002819 */ /* 0x000fe800000006ff */
[----:B------:R-:W1:Y:S01]  /*7430*/  @P2 SYNCS.PHASECHK.TRANS64.TRYWAIT P0, [UR57+0x240], R0 ;  /* 0x00024000ff0025a7 */ /* 0x000e620008001139 */
[----:B------:R2:W3:Y:S01]  /*7440*/  SYNCS.PHASECHK.TRANS64.TRYWAIT P3, [R82+URZ+0x280], R4 ;  /* 0x00028004520075a7 */ /* 0x0004e200080611ff */
[----:B-1----:R-:W-:Y:S01]  /*7450*/  @P2 PLOP3.LUT P5, PT, P0, PT, PT, 0x8, 0x80 ;  /* 0x000000000080281c */ /* 0x002fe200007ae170 */
[----:B------:R-:W-:Y:S01]  /*7460*/  @!UPT UIADD3 URZ, UPT, UPT, URZ, URZ, URZ ;  /* 0x000000fffffff290 */ /* 0x000fe2000fffe0ff */
[----:B--23--:R-:W-:Y:S11]  /*7470*/  @!P2 BRA `(.L_x_136) ;  /* 0x000000000080a947 */ /* 0x00cff60003800000 */
[----:B------:R-:W-:Y:S01]  /*7480*/  ISETP.NE.U32.AND P0, PT, R70, RZ, PT ;  /* 0x000000ff4600720c */ /* 0x000fe20003f05070 */
[----:B------:R-:W-:Y:S01]  /*7490*/  BSSY B0, `(.L_x_137) ;  /* 0x0000012000007945 */ /* 0x000fe20003800000 */
[----:B------:R-:W-:Y:S02]  /*74a0*/  FSETP.NEU.AND P2, PT, R39, RZ, PT ;  /* 0x000000ff2700720b */ /* 0x000fe40003f4d000 */
[----:B------:R-:W-:Y:S02]  /*74b0*/  CS2R R26, SRZ ;  /* 0x00000000001a7805 */ /* 0x000fe4000001ff00 */
[----:B------:R-:W-:Y:S02]  /*74c0*/  ISETP.NE.AND.EX P0, PT, R71, RZ, PT, P0 ;  /* 0x000000ff4700720c */ /* 0x000fe40003f05300 */
[----:B------:R-:W-:Y:S02]  /*74d0*/  CS2R R24, SRZ ;  /* 0x0000000000187805 */ /* 0x000fe4000001ff00 */
[----:B------:R-:W-:Y:S02]  /*74e0*/  LOP3.LUT P1, RZ, R80, 0xff, RZ, 0xc0, !PT ;  /* 0x000000ff50ff7812 */ /* 0x000fe4000782c0ff */
[----:B------:R-:W-:Y:S02]  /*74f0*/  CS2R R18, SRZ ;  /* 0x0000000000127805 */ /* 0x000fe4000001ff00 */
[----:B------:R-:W-:Y:S02]  /*7500*/  SEL R0, RZ, 0xffffffff, P2 ;  /* 0xffffffffff007807 */ /* 0x000fe40001000000 */
[----:B------:R-:W-:Y:S02]  /*7510*/  CS2R R16, SRZ ;  /* 0x0000000000107805 */ /* 0x000fe4000001ff00 */
[----:B------:R-:W-:Y:S04]  /*7520*/  SEL R3, RZ, 0xffffffff, P0 ;  /* 0xffffffffff037807 */ /* 0x000fe80000000000 */
[----:B------:R-:W-:Y:S04]  /*7530*/  @P4 SEL R0, R3, R0, !P1 ;  /* 0x0000000003004207 */ /* 0x000fe80004800000 */
[----:B------:R-:W-:Y:S04]  /*7540*/  LOP3.LUT R0, R0, 0x1, RZ, 0xc0, !PT ;  /* 0x0000000100007812 */ /* 0x000fe800078ec0ff */
[----:B------:R-:W-:Y:S01]  /*7550*/  ISETP.NE.U32.AND P0, PT, R0, 0x1, PT ;  /* 0x000000010000780c */ /* 0x000fe20003f05070 */
[----:B------:R-:W-:Y:S01]  /*7560*/  @!UPT UIADD3 URZ, UPT, UPT, URZ, URZ, URZ ;  /* 0x000000fffffff290 */ /* 0x000fe2000fffe0ff */
[----:B------:R-:W-:Y:S11]  /*7570*/  @!P5 BRA `(.L_x_138) ;  /* 0x00000000000cd947 */ /* 0x000ff60003800000 */
[----:B------:R-:W-:Y:S04]  /*7580*/  SHF.L.U32 R3, R84, 0x1f, RZ ;  /* 0x0000001f54037819 */ /* 0x000fe800000006ff */
[----:B------:R-:W1:Y:S02]  /*7590*/  SYNCS.PHASECHK.TRANS64.TRYWAIT P1, [UR57+0x240], R3 ;  /* 0x00024003ff0075a7 */ /* 0x000e640008021139 */
[----:B-1----:R-:W-:Y:S05]  /*75a0*/  @!P1 BRA `(.L_x_139) ;  /* 0x00000020009c9947 */ /* 0x002fea0003800000 */
.L_x_138:
[----:B------:R-:W-:Y:S05]  /*75b0*/  BSYNC B0 ;  /* 0x0000000000007941 */ /* 0x000fea0003800000 */
.L_x_137:
[----:B------:R2:W3:Y:S01]  /*75c0*/  @P0 LDS.128 R24, [R79+UR57+0x400] ;  /* 0x000400394f180984 */ /* 0x0004e20008000c00 */
[----:B------:R-:W-:Y:S01]  /*75d0*/  UIADD3 UR4, UPT, UPT, UR57, 0x248, URZ ;  /* 0x0000024839047890 */ /* 0x000fe2000fffe0ff */
[----:B------:R-:W-:Y:S02]  /*75e0*/  LOP3.LUT R84, R84, 0x1, RZ, 0x3c, !PT ;  /* 0x0000000154547812 */ /* 0x000fe400078e3cff */
[----:B------:R2:W1:Y:S01]  /*75f0*/  @P0 LDS.128 R16, [R78+0x10] ;  /* 0x000010004e100984 */ /* 0x0004620000000c00 */
[----:B------:R-:W-:Y:S01]  /*7600*/  UPRMT UR4, UR54, 0x654, UR4 ;  /* 0x0000065436047896 */ /* 0x000fe20008000004 */
[----:B------:R-:W-:Y:S01]  /*7610*/  @!PT LDS RZ, [RZ] ;  /* 0x00000000fffff984 */ /* 0x000fe20000000800 */
[----:B------:R-:W-:Y:S01]  /*7620*/  @!PT LDS RZ, [RZ] ;  /* 0x00000000fffff984 */ /* 0x000fe20000000800 */
[----:B------:R-:W-:Y:S01]  /*7630*/  @!PT LDS RZ, [RZ] ;  /* 0x00000000fffff984 */ /* 0x000fe20000000800 */
[----:B------:R-:W-:Y:S01]  /*7640*/  @!PT LDS RZ, [RZ] ;  /* 0x00000000fffff984 */ /* 0x000fe20000000800 */
[----:B------:R5:W-:Y:S06]  /*7650*/  MEMBAR.ALL.CTA ;  /* 0x0000000000007992 */ /* 0x000bec0000008000 */
[----:B-----5:R-:W5:Y:S02]  /*7660*/  FENCE.VIEW.ASYNC.S ;  /* 0x00000000000073c6 */ /* 0x020f640000000000 */
[----:B-----5:R-:W-:Y:S03]  /*7670*/  SYNCS.ARRIVE.TRANS64.RED.A1T0 RZ, [UR4], RZ ;  /* 0x000000ffffff79a7 */ /* 0x020fe60008100404 */
.L_x_136:
[----:B------:R-:W-:Y:S05]  /*7680*/  BSYNC B1 ;  /* 0x0000000000017941 */ /* 0x000fea0003800000 */
.L_x_135:
[----:B-1----:R-:W-:Y:S04]  /*7690*/  SHF.R.U32.HI R0, RZ, 0x15, R2 ;  /* 0x00000015ff007819 */ /* 0x002fe80000011602 */
[----:B------:R-:W-:Y:S01]  /*76a0*/  LOP3.LUT P0, RZ, R0, 0x3, R81, 0x48, !PT ;  /* 0x0000000300ff7812 */ /* 0x000fe20007804851 */
[----:B------:R-:W-:Y:S01]  /*76b0*/  @!UPT UIADD3 URZ, UPT, UPT, URZ, URZ, URZ ;  /* 0x000000fffffff290 */ /* 0x000fe2000fffe0ff */
[----:B------:R-:W-:Y:S11]  /*76c0*/  @P3 BRA `(.L_x_140) ;  /* 0x0000000000083947 */ /* 0x000ff60003800000 */
[----:B------:R-:W1:Y:S02]  /*76d0*/  SYNCS.PHASECHK.TRANS64.TRYWAIT P1, [R82+URZ+0x280], R4 ;  /* 0x00028004520075a7 */ /* 0x000e6400080211ff */
[----:B-1----:R-:W-:Y:S05]  /*76e0*/  @!P1 BRA `(.L_x_141) ;  /* 0x0000002000649947 */ /* 0x002fea0003800000 */
.L_x_140:
[----:B------:R-:W-:Y:S05]  /*76f0*/  @!P0 BRA `(.L_x_142) ;  /* 0x0000000000408947 */ /* 0x000fea0003800000 */
[----:B------:R-:W1:Y:S01]  /*7700*/  LDCU.64 UR8, c[0x4][0x70] ;  /* 0x01000e00ff0877ac */ /* 0x000e620008000a00 */
[----:B------:R-:W-:Y:S01]  /*7710*/  MOV R15, 0x0 ;  /* 0x00000000000f7802 */ /* 0x000fe20000000f00 */
[----:B------:R-:W-:Y:S02]  /*7720*/  HFMA2 R12, -RZ, RZ, 0, 5.9604644775390625e-08 ;  /* 0x00000001ff0c7431 */ /* 0x000fe400000001ff */
[----:B------:R-:W-:Y:S02]  /*7730*/  IMAD.MOV.U32 R8, RZ, RZ, 0x192 ;  /* 0x00000192ff087424 */ /* 0x000fe400078e00ff */
[----:B------:R-:W-:Y:S01]  /*7740*/  IMAD.MOV.U32 R13, RZ, RZ, RZ ;  /* 0x000000ffff0d7224 */ /* 0x000fe200078e00ff */
[----:B------:R-:W5:Y:S01]  /*7750*/  LDCU.64 UR6, c[0x4][0x78] ;  /* 0x01000f00ff0677ac */ /* 0x000f620008000a00 */
[----:B------:R-:W2:Y:S01]  /*7760*/  LDC.64 R14, c[0x4][R15] ;  /* 0x010000000f0e7b82 */ /* 0x000ea20000000a00 */
[----:B------:R-:W3:Y:S01]  /*7770*/  LDCU.64 UR4, c[0x4][0x10] ;  /* 0x01000200ff0477ac */ /* 0x000ee20008000a00 */
[----:B-1----:R-:W-:Y:S01]  /*7780*/  MOV R5, UR9 ;  /* 0x0000000900057c02 */ /* 0x002fe20008000f00 */
[----:B------:R-:W-:Y:S01]  /*7790*/  IMAD.U32 R4, RZ, RZ, UR8 ;  /* 0x00000008ff047e24 */ /* 0x000fe2000f8e00ff */
[----:B-----5:R-:W-:Y:S01]  /*77a0*/  MOV R7, UR7 ;  /* 0x0000000700077c02 */ /* 0x020fe20008000f00 */
[----:B------:R-:W-:Y:S01]  /*77b0*/  IMAD.U32 R6, RZ, RZ, UR6 ;  /* 0x00000006ff067e24 */ /* 0x000fe2000f8e00ff */
[----:B---3--:R-:W-:Y:S01]  /*77c0*/  MOV R11, UR5 ;  /* 0x00000005000b7c02 */ /* 0x008fe20008000f00 */
[----:B------:R-:W-:Y:S02]  /*77d0*/  IMAD.U32 R10, RZ, RZ, UR4 ;  /* 0x00000004ff0a7e24 */ /* 0x000fe4000f8e00ff */
[----:B------:R-:W-:Y:S07]  /*77e0*/  LEPC R20, `(.L_x_142) ;  /* 0x000000001014794e */ /* 0x000fee0000000000 */
[----:B--2-4-:R-:W-:Y:S05]  /*77f0*/  CALL.ABS.NOINC R14 ;  /* 0x000000000e007343 */ /* 0x014fea0003c00000 */
.L_x_142:
[----:B------:R-:W-:Y:S01]  /*7800*/  LOP3.LUT P0, RZ, R69, 0x60, RZ, 0xc0, !PT ;  /* 0x0000006045ff7812 */ /* 0x000fe2000780c0ff */
[----:B------:R-:W-:Y:S05]  /*7810*/  WARPSYNC.ALL ;  /* 0x0000000000007948 */ /* 0x000fea0003800000 */
[----:B------:R-:W-:Y:S01]  /*7820*/  R2UR UR4, R2 ;  /* 0x00000000020472ca */ /* 0x000fe200000e0000 */
[----:B------:R-:W-:Y:S01]  /*7830*/  BSSY.RECONVERGENT B0, `(.L_x_143) ;  /* 0x000009d000007945 */ /* 0x000fe20003800200 */
[-C--:B---3--:R-:W-:Y:S02]  /*7840*/  F2FP.F16.E5M2.UNPACK_B R2, R24.reuse ;  /* 0x00000018ff02723e */ /* 0x088fe400020004ff */
[-C--:B------:R-:W-:Y:S02]  /*7850*/  F2FP.F16.E5M2.UNPACK_B R4, R25.reuse ;  /* 0x00000019ff04723e */ /* 0x080fe400020004ff */
[----:B------:R-:W-:Y:S01]  /*7860*/  F2FP.F16.E5M2.UNPACK_B R24, R24.H1 ;  /* 0x00000018ff18723e */ /* 0x000fe200030004ff */
[----:B------:R-:W-:Y:S01]  /*7870*/  HADD2.F32 R0, -RZ, R2.H0_H0 ;  /* 0x20000002ff007230 */ /* 0x000fe20000004100 */
[----:B------:R-:W-:Y:S01]  /*7880*/  F2FP.F16.E5M2.UNPACK_B R25, R25.H1 ;  /* 0x00000019ff19723e */ /* 0x000fe200030004ff */
[----:B------:R-:W-:Y:S01]  /*7890*/  HADD2.F32 R41, -RZ, R4.H0_H0 ;  /* 0x20000004ff297230 */ /* 0x000fe20000004100 */
[-C--:B------:R-:W-:Y:S01]  /*78a0*/  F2FP.F16.E5M2.UNPACK_B R46, R26.reuse ;  /* 0x0000001aff2e723e */ /* 0x080fe200020004ff */
[--C-:B------:R-:W-:Y:S01]  /*78b0*/  HADD2.F32 R3, -RZ, R24.reuse.H0_H0 ;  /* 0x20000018ff037230 */ /* 0x100fe20000004100 */
[----:B------:R-:W-:Y:S01]  /*78c0*/  F2FP.F16.E5M2.UNPACK_B R48, R26.H1 ;  /* 0x0000001aff30723e */ /* 0x000fe200030004ff */
[----:B------:R-:W-:Y:S01]  /*78d0*/  HADD2.F32 R40, -RZ, R24.H1_H1 ;  /* 0x30000018ff287230 */ /* 0x000fe20000004100 */
[-C--:B------:R-:W-:Y:S01]  /*78e0*/  F2FP.F16.E5M2.UNPACK_B R50, R27.reuse ;  /* 0x0000001bff32723e */ /* 0x080fe200020004ff */
[----:B------:R-:W-:Y:S01]  /*78f0*/  HADD2.F32 R42, -RZ, R4.H1_H1 ;  /* 0x30000004ff2a7230 */ /* 0x000fe20000004100 */
[----:B------:R-:W-:Y:S01]  /*7900*/  F2FP.F16.E5M2.UNPACK_B R52, R27.H1 ;  /* 0x0000001bff34723e */ /* 0x000fe200030004ff */
[--C-:B------:R-:W-:Y:S01]  /*7910*/  HADD2.F32 R43, -RZ, R25.reuse.H0_H0 ;  /* 0x20000019ff2b7230 */ /* 0x100fe20000004100 */
[-C--:B------:R-:W-:Y:S01]  /*7920*/  F2FP.F16.E5M2.UNPACK_B R54, R16.reuse ;  /* 0x00000010ff36723e */ /* 0x080fe200020004ff */
[----:B------:R-:W-:Y:S01]  /*7930*/  HADD2.F32 R44, -RZ, R25.H1_H1 ;  /* 0x30000019ff2c7230 */ /* 0x000fe20000004100 */
[----:B------:R-:W-:Y:S01]  /*7940*/  F2FP.F16.E5M2.UNPACK_B R56, R16.H1 ;  /* 0x00000010ff38723e */ /* 0x000fe200030004ff */
[----:B------:R-:W-:Y:S01]  /*7950*/  HADD2.F32 R2, -RZ, R2.H1_H1 ;  /* 0x30000002ff027230 */ /* 0x000fe20000004100 */
[-C--:B------:R-:W-:Y:S01]  /*7960*/  F2FP.F16.E5M2.UNPACK_B R58, R17.reuse ;  /* 0x00000011ff3a723e */ /* 0x080fe200020004ff */
[--C-:B------:R-:W-:Y:S01]  /*7970*/  HADD2.F32 R45, -RZ, R46.reuse.H0_H0 ;  /* 0x2000002eff2d7230 */ /* 0x100fe20000004100 */
        /* <DEDUP_REMOVED lines=10> */
[----:B------:R-:W1:Y:S01]  /*7a20*/  LDTM.x32 R4, tmem[UR4] ;  /* 0x00000004000479ee */ /* 0x000e6200082c0000 */
[----:B------:R-:W-:Y:S01]  /*7a30*/  NOP ;  /* 0x0000000000007918 */ /* 0x000fe20000000000 */
[----:B------:R-:W-:Y:S01]  /*7a40*/  IADD3 R82, PT, PT, R82, 0x2a0, RZ ;  /* 0x000002a052527810 */ /* 0x000fe20007ffe0ff */
[--C-:B------:R-:W-:Y:S01]  /*7a50*/  HADD2.F32 R53, -RZ, R54.reuse.H0_H0 ;  /* 0x20000036ff357230 */ /* 0x100fe20000004100 */
[----:B------:R-:W-:Y:S01]  /*7a60*/  IADD3 R36, PT, PT, R36, 0x1, RZ ;  /* 0x0000000124247810 */ /* 0x000fe20007ffe0ff */
[----:B------:R-:W-:Y:S01]  /*7a70*/  HADD2.F32 R54, -RZ, R54.H1_H1 ;  /* 0x30000036ff367230 */ /* 0x000fe20000004100 */
[----:B------:R-:W-:Y:S01]  /*7a80*/  LOP3.LUT R82, R82, 0xfefffff8, RZ, 0xc0, !PT ;  /* 0xfefffff852527812 */ /* 0x000fe200078ec0ff */
[--C-:B------:R-:W-:Y:S02]  /*7a90*/  HADD2.F32 R57, -RZ, R58.reuse.H0_H0 ;  /* 0x2000003aff397230 */ /* 0x100fe40000004100 */
[----:B------:R-:W-:Y:S01]  /*7aa0*/  HADD2.F32 R58, -RZ, R58.H1_H1 ;  /* 0x3000003aff3a7230 */ /* 0x000fe20000004100 */
[----:B-1----:R1:W-:Y:S01]  /*7ab0*/  SYNCS.ARRIVE.TRANS64.RED.A1T0 RZ, [R82+URZ], RZ ;  /* 0x000000ff52ff79a7 */ /* 0x0023e200081004ff */
[--C-:B------:R-:W-:Y:S02]  /*7ac0*/  HADD2.F32 R61, -RZ, R62.reuse.H0_H0 ;  /* 0x2000003eff3d7230 */ /* 0x100fe40000004100 */
[----:B------:R-:W-:Y:S02]  /*7ad0*/  HADD2.F32 R62, -RZ, R62.H1_H1 ;  /* 0x3000003eff3e7230 */ /* 0x000fe40000004100 */
[--C-:B------:R-:W-:Y:S02]  /*7ae0*/  HADD2.F32 R65, -RZ, R66.reuse.H0_H0 ;  /* 0x20000042ff417230 */ /* 0x100fe40000004100 */
[----:B------:R-:W-:Y:S02]  /*7af0*/  HADD2.F32 R66, -RZ, R66.H1_H1 ;  /* 0x30000042ff427230 */ /* 0x000fe40000004100 */
[--C-:B------:R-:W-:Y:S02]  /*7b00*/  HADD2.F32 R51, -RZ, R52.reuse.H0_H0 ;  /* 0x20000034ff337230 */ /* 0x100fe40000004100 */
[----:B------:R-:W-:Y:S02]  /*7b10*/  HADD2.F32 R52, -RZ, R52.H1_H1 ;  /* 0x30000034ff347230 */ /* 0x000fe40000004100 */
[--C-:B------:R-:W-:Y:S02]  /*7b20*/  HADD2.F32 R55, -RZ, R56.reuse.H0_H0 ;  /* 0x20000038ff377230 */ /* 0x100fe40000004100 */
[C---:B----4-:R-:W-:Y:S01]  /*7b30*/  FMUL R4, R38.reuse, R4 ;  /* 0x0000000426047220 */ /* 0x050fe20000400000 */
[C---:B------:R-:W-:Y:S01]  /*7b40*/  FMUL R5, R38.reuse, R5 ;  /* 0x0000000526057220 */ /* 0x040fe20000400000 */
[C---:B------:R-:W-:Y:S01]  /*7b50*/  FMUL R8, R38.reuse, R8 ;  /* 0x0000000826087220 */ /* 0x040fe20000400000 */
[C---:B------:R-:W-:Y:S01]  /*7b60*/  FMUL R9, R38.reuse, R9 ;  /* 0x0000000926097220 */ /* 0x040fe20000400000 */
[C---:B------:R-:W-:Y:S01]  /*7b70*/  FFMA R4, R39.reuse, R0, R4 ;  /* 0x0000000027047223 */ /* 0x040fe20000000004 */
[C---:B------:R-:W-:Y:S01]  /*7b80*/  FFMA R5, R39.reuse, R2, R5 ;  /* 0x0000000227057223 */ /* 0x040fe20000000005 */
[C---:B------:R-:W-:Y:S01]  /*7b90*/  FMUL R12, R38.reuse, R12 ;  /* 0x0000000c260c7220 */ /* 0x040fe20000400000 */
        /* <DEDUP_REMOVED lines=15> */
[C---:B------:R-:W-:Y:S01]  /*7c90*/  FFMA R6, R39.reuse, R3, R6 ;  /* 0x0000000327067223 */ /* 0x040fe20000000006 */
[C---:B------:R-:W-:Y:S01]  /*7ca0*/  FFMA R7, R39.reuse, R40, R7 ;  /* 0x0000002827077223 */ /* 0x040fe20000000007 */
[C---:B------:R-:W-:Y:S01]  /*7cb0*/  FFMA R8, R39.reuse, R41, R8 ;  /* 0x0000002927087223 */ /* 0x040fe20000000008 */
[C---:B------:R-:W-:Y:S01]  /*7cc0*/  FFMA R9, R39.reuse, R42, R9 ;  /* 0x0000002a27097223 */ /* 0x040fe20000000009 */
[C---:B------:R-:W-:Y:S01]  /*7cd0*/  FFMA R10, R39.reuse, R43, R10 ;  /* 0x0000002b270a7223 */ /* 0x040fe2000000000a */
[C---:B------:R-:W-:Y:S01]  /*7ce0*/  FFMA R11, R39.reuse, R44, R11 ;  /* 0x0000002c270b7223 */ /* 0x040fe2000000000b */
[C---:B------:R-:W-:Y:S01]  /*7cf0*/  FFMA R12, R39.reuse, R45, R12 ;  /* 0x0000002d270c7223 */ /* 0x040fe2000000000c */
[----:B------:R-:W-:Y:S01]  /*7d00*/  FFMA R13, R39, R46, R13 ;  /* 0x0000002e270d7223 */ /* 0x000fe2000000000d */
[----:B------:R-:W-:Y:S01]  /*7d10*/  F2FP.SATFINITE.E5M2.F32.PACK_AB_MERGE_C R6, R7, R6, RZ ;  /* 0x000000060706723e */ /* 0x000fe200048060ff */
[C---:B------:R-:W-:Y:S01]  /*7d20*/  FMUL R14, R38.reuse, R14 ;  /* 0x0000000e260e7220 */ /* 0x040fe20000400000 */
[----:B------:R-:W-:Y:S01]  /*7d30*/  F2FP.SATFINITE.E5M2.F32.PACK_AB_MERGE_C R10, R11, R10, RZ ;  /* 0x0000000a0b0a723e */ /* 0x000fe200048060ff */
[C---:B------:R-:W-:Y:S01]  /*7d40*/  FMUL R15, R38.reuse, R15 ;  /* 0x0000000f260f7220 */ /* 0x040fe20000400000 */
[----:B------:R-:W-:Y:S01]  /*7d50*/  F2FP.SATFINITE.E5M2.F32.PACK_AB_MERGE_C R4, R5, R4, R6 ;  /* 0x000000040504723e */ /* 0x000fe20004806006 */
[----:B------:R-:W-:Y:S01]  /*7d60*/  FFMA R14, R39, R47, R14 ;  /* 0x0000002f270e7223 */ /* 0x000fe2000000000e */
[----:B------:R-:W-:Y:S01]  /*7d70*/  F2FP.SATFINITE.E5M2.F32.PACK_AB_MERGE_C R5, R9, R8, R10 ;  /* 0x000000080905723e */ /* 0x000fe2000480600a */
[C---:B------:R-:W-:Y:S01]  /*7d80*/  FFMA R15, R39.reuse, R48, R15 ;  /* 0x00000030270f7223 */ /* 0x040fe2000000000f */
[C---:B------:R-:W-:Y:S01]  /*7d90*/  FFMA R16, R39.reuse, R49, R16 ;  /* 0x0000003127107223 */ /* 0x040fe20000000010 */
[C---:B------:R-:W-:Y:S01]  /*7da0*/  FFMA R17, R39.reuse, R50, R17 ;  /* 0x0000003227117223 */ /* 0x040fe20000000011 */
[C---:B------:R-:W-:Y:S01]  /*7db0*/  FMUL R18, R38.reuse, R18 ;  /* 0x0000001226127220 */ /* 0x040fe20000400000 */
[C---:B------:R-:W-:Y:S01]  /*7dc0*/  FMUL R19, R38.reuse, R19 ;  /* 0x0000001326137220 */ /* 0x040fe20000400000 */
[----:B------:R-:W-:Y:S02]  /*7dd0*/  HADD2.F32 R56, -RZ, R56.H1_H1 ;  /* 0x30000038ff387230 */ /* 0x000fe40000004100 */
[C---:B------:R-:W-:Y:S01]  /*7de0*/  FMUL R22, R38.reuse, R22 ;  /* 0x0000001626167220 */ /* 0x040fe20000400000 */
[C---:B------:R-:W-:Y:S01]  /*7df0*/  FFMA R18, R39.reuse, R51, R18 ;  /* 0x0000003327127223 */ /* 0x040fe20000000012 */
[C---:B------:R-:W-:Y:S01]  /*7e00*/  FFMA R19, R39.reuse, R52, R19 ;  /* 0x0000003427137223 */ /* 0x040fe20000000013 */
[C---:B------:R-:W-:Y:S01]  /*7e10*/  FMUL R23, R38.reuse, R23 ;  /* 0x0000001726177220 */ /* 0x040fe20000400000 */
[C---:B------:R-:W-:Y:S01]  /*7e20*/  FFMA R20, R39.reuse, R53, R20 ;  /* 0x0000003527147223 */ /* 0x040fe20000000014 */
[C---:B------:R-:W-:Y:S01]  /*7e30*/  FFMA R21, R39.reuse, R54, R21 ;  /* 0x0000003627157223 */ /* 0x040fe20000000015 */
[--C-:B------:R-:W-:Y:S02]  /*7e40*/  HADD2.F32 R59, -RZ, R60.reuse.H0_H0 ;  /* 0x2000003cff3b7230 */ /* 0x100fe40000004100 */
[C---:B------:R-:W-:Y:S01]  /*7e50*/  FFMA R22, R39.reuse, R55, R22 ;  /* 0x0000003727167223 */ /* 0x040fe20000000016 */
[----:B------:R-:W-:Y:S02]  /*7e60*/  HADD2.F32 R60, -RZ, R60.H1_H1 ;  /* 0x3000003cff3c7230 */ /* 0x000fe40000004100 */
[C---:B------:R-:W-:Y:S01]  /*7e70*/  FMUL R3, R38.reuse, R26 ;  /* 0x0000001a26037220 */ /* 0x040fe20000400000 */
        /* <DEDUP_REMOVED lines=16> */
[----:B------:R-:W-:Y:S01]  /*7f80*/  FFMA R31, R39, R64, R31 ;  /* 0x00000040271f7223 */ /* 0x000fe2000000001f */
[----:B------:R-:W-:Y:S01]  /*7f90*/  FMUL R35, R38, R35 ;  /* 0x0000002326237220 */ /* 0x000fe20000400000 */
[----:B------:R-:W-:Y:S01]  /*7fa0*/  F2FP.SATFINITE.E5M2.F32.PACK_AB_MERGE_C R14, R15, R14, RZ ;  /* 0x0000000e0f0e723e */ /* 0x000fe200048060ff */
[----:B------:R-:W-:Y:S01]  /*7fb0*/  FFMA R28, R39, R65, R28 ;  /* 0x00000041271c7223 */ /* 0x000fe2000000001c */
[----:B------:R-:W-:Y:S01]  /*7fc0*/  F2FP.SATFINITE.E5M2.F32.PACK_AB_MERGE_C R7, R19, R18, RZ ;  /* 0x000000121307723e */ /* 0x000fe200048060ff */
[C---:B------:R-:W-:Y:S01]  /*7fd0*/  FFMA R29, R39.reuse, R66, R29 ;  /* 0x00000042271d7223 */ /* 0x040fe2000000001d */
[----:B------:R-:W-:Y:S01]  /*7fe0*/  FFMA R30, R39, R67, R30 ;  /* 0x00000043271e7223 */ /* 0x000fe2000000001e */
[----:B------:R-:W-:Y:S01]  /*7ff0*/  F2FP.SATFINITE.E5M2.F32.PACK_AB_MERGE_C R22, R23, R22, RZ ;  /* 0x000000161716723e */ /* 0x000fe200048060ff */
[----:B------:R-:W-:Y:S01]  /*8000*/  FFMA R35, R39, R68, R35 ;  /* 0x0000004427237223 */ /* 0x000fe20000000023 */
[----:B------:R-:W-:Y:S02]  /*8010*/  F2FP.SATFINITE.E5M2.F32.PACK_AB_MERGE_C R6, R13, R12, R14 ;  /* 0x0000000c0d06723e */ /* 0x000fe4000480600e */
[----:B------:R-:W-:Y:S02]  /*8020*/  F2FP.SATFINITE.E5M2.F32.PACK_AB_MERGE_C R7, R17, R16, R7 ;  /* 0x000000101107723e */ /* 0x000fe40004806007 */
[----:B------:R-:W-:Y:S02]  /*8030*/  F2FP.SATFINITE.E5M2.F32.PACK_AB_MERGE_C R20, R21, R20, R22 ;  /* 0x000000141514723e */ /* 0x000fe40004806016 */
[----:B------:R-:W-:Y:S01]  /*8040*/  F2FP.SATFINITE.E5M2.F32.PACK_AB_MERGE_C R3, R27, R3, RZ ;  /* 0x000000031b03723e */ /* 0x000fe200048060ff */
[----:B------:R1:W-:Y:S01]  /*8050*/  STS.128 [R79+UR57+0x1400], R4 ;  /* 0x001400044f007988 */ /* 0x0003e20008000c39 */
[----:B------:R-:W-:Y:S02]  /*8060*/  F2FP.SATFINITE.E5M2.F32.PACK_AB_MERGE_C R22, R31, R26, RZ ;  /* 0x0000001a1f16723e */ /* 0x000fe400048060ff */
[----:B------:R-:W-:Y:S02]  /*8070*/  F2FP.SATFINITE.E5M2.F32.PACK_AB_MERGE_C R23, R35, R30, RZ ;  /* 0x0000001e2317723e */ /* 0x000fe400048060ff */
[----:B------:R-:W-:Y:S02]  /*8080*/  F2FP.SATFINITE.E5M2.F32.PACK_AB_MERGE_C R21, R2, R0, R3 ;  /* 0x000000000215723e */ /* 0x000fe40004806003 */
[----:B------:R-:W-:Y:S02]  /*8090*/  F2FP.SATFINITE.E5M2.F32.PACK_AB_MERGE_C R22, R25, R24, R22 ;  /* 0x000000181916723e */ /* 0x000fe40004806016 */
[----:B------:R-:W-:Y:S05]  /*80a0*/  F2FP.SATFINITE.E5M2.F32.PACK_AB_MERGE_C R23, R29, R28, R23 ;  /* 0x0000001c1d17723e */ /* 0x000fea0004806017 */
[----:B------:R1:W-:Y:S01]  /*80b0*/  STS.128 [R78+0x1010], R20 ;  /* 0x001010144e007388 */ /* 0x0003e20000000c00 */
[----:B------:R-:W-:Y:S01]  /*80c0*/  @!PT LDS RZ, [RZ] ;  /* 0x00000000fffff984 */ /* 0x000fe20000000800 */
[----:B------:R-:W-:Y:S01]  /*80d0*/  @!PT LDS RZ, [RZ] ;  /* 0x00000000fffff984 */ /* 0x000fe20000000800 */
[----:B------:R-:W-:Y:S01]  /*80e0*/  @!PT LDS RZ, [RZ] ;  /* 0x00000000fffff984 */ /* 0x000fe20000000800 */
[----:B------:R-:W-:Y:S01]  /*80f0*/  @!PT LDS RZ, [RZ] ;  /* 0x00000000fffff984 */ /* 0x000fe20000000800 */
[----:B------:R3:W-:Y:S07]  /*8100*/  MEMBAR.ALL.CTA ;  /* 0x0000000000007992 */ /* 0x0007ee0000008000 */
[----:B---3--:R-:W3:Y:S02]  /*8110*/  FENCE.VIEW.ASYNC.S ;  /* 0x00000000000073c6 */ /* 0x008ee40000000000 */
[----:B---3--:R-:W-:Y:S06]  /*8120*/  BAR.SYNC.DEFER_BLOCKING 0x1, 0x80 ;  /* 0x0042000000007b1d */ /* 0x008fec0000010000 */
[----:B------:R-:W-:Y:S05]  /*8130*/  @P0 BRA `(.L_x_144) ;  /* 0x0000000000300947 */ /* 0x000fea0003800000 */
[----:B------:R-:W-:Y:S02]  /*8140*/  UIADD3 UR10, UPT, UPT, UR57, 0x1400, URZ ;  /* 0x00001400390a7890 */ /* 0x000fe4000fffe0ff */
[----:B------:R-:W-:Y:S02]  /*8150*/  UIADD3 UR8, UP0, UPT, UR62, 0x680, URZ ;  /* 0x000006803e087890 */ /* 0x000fe4000ff1e0ff */
[----:B------:R-:W-:Y:S02]  /*8160*/  USHF.L.U32 UR5, UR51, 0x6, URZ ;  /* 0x0000000633057899 */ /* 0x000fe400080006ff */
[----:B------:R-:W-:Y:S01]  /*8170*/  MOV R87, UR10 ;  /* 0x0000000a00577c02 */ /* 0x000fe20008000f00 */
[----:B------:R-:W-:Y:S02]  /*8180*/  USHF.L.U32 UR6, UR50, 0x6, URZ ;  /* 0x0000000632067899 */ /* 0x000fe400080006ff */
[----:B------:R-:W-:Y:S01]  /*8190*/  UIADD3.X UR9, UPT, UPT, URZ, UR63, URZ, UP0, !UPT ;  /* 0x0000003fff097290 */ /* 0x000fe200087fe4ff */
[----:B------:R-:W-:Y:S01]  /*81a0*/  R2UR UR4, R87 ;  /* 0x00000000570472ca */ /* 0x000fe200000e0000 */
[----:B------:R-:W-:Y:S11]  /*81b0*/  UMOV UR7, UR36 ;  /* 0x0000002400077c82 */ /* 0x000ff60008000000 */
[----:B------:R-:W-:Y:S01]  /*81c0*/  @!UPT UIADD3 URZ, UPT, UPT, URZ, URZ, URZ ;  /* 0x000000fffffff290 */ /* 0x000fe2000fffe0ff */
[----:B------:R3:W-:Y:S01]  /*81d0*/  UTMASTG.3D [UR4], [UR8] ;  /* 0x00000004080073b5 */ /* 0x0007e20008010000 */
[----:B------:R0:W-:Y:S01]  /*81e0*/  UTMACMDFLUSH ;  /* 0x00000000000079b7 */ /* 0x0001e20000000000 */
[----:B---3--:R-:W-:Y:S04]  /*81f0*/  DEPBAR.LE SB0, 0x0 ;  /* 0x000080000000791a */ /* 0x008fe80000000000 */
.L_x_144:
[----:B------:R-:W-:Y:S05]  /*8200*/  BSYNC.RECONVERGENT B0 ;  /* 0x0000000000007941 */ /* 0x000fea0003800200 */
.L_x_143:
[----:B------:R-:W-:Y:S01]  /*8210*/  BAR.SYNC.DEFER_BLOCKING 0x1, 0x80 ;  /* 0x0042000000007b1d */ /* 0x000fe20000010000 */
[----:B------:R-:W-:Y:S01]  /*8220*/  ISETP.NE.AND P0, PT, R83, 0x2, PT ;  /* 0x000000025300780c */ /* 0x000fe20003f05270 */
[----:B------:R-:W-:Y:S01]  /*8230*/  UISETP.NE.AND UP0, UPT, UR61, URZ, UPT ;  /* 0x000000ff3d00728c */ /* 0x000fe2000bf05270 */
[----:B------:R-:W-:Y:S01]  /*8240*/  ISETP.NE.AND P1, PT, R36, 0x4, PT ;  /* 0x000000042400780c */ /* 0x000fe20003f25270 */
[----:B------:R-:W-:Y:S01]  /*8250*/  UIADD3 UR51, UPT, UPT, UR42, UR48, URZ ;  /* 0x000000302a337290 */ /* 0x000fe2000fffe0ff */
[----:B------:R-:W-:Y:S01]  /*8260*/  SEL R2, RZ, 0x1, P0 ;  /* 0x00000001ff027807 */ /* 0x000fe20000000000 */
[----:B------:R-:W-:Y:S01]  /*8270*/  UIADD3 UR50, UPT, UPT, UR43, UR49, URZ ;  /* 0x000000312b327290 */ /* 0x000fe2000fffe0ff */
[----:B------:R-:W-:Y:S02]  /*8280*/  SEL R0, RZ, 0x1, P1 ;  /* 0x00000001ff007807 */ /* 0x000fe40000800000 */
[----:B------:R-:W-:Y:S02]  /*8290*/  LOP3.LUT R85, R85, R2, RZ, 0x3c, !PT ;  /* 0x0000000255557212 */ /* 0x000fe400078e3cff */
[----:B------:R-:W-:Y:S02]  /*82a0*/  LOP3.LUT R86, R86, R0, RZ, 0x3c, !PT ;  /* 0x0000000056567212 */ /* 0x000fe400078e3cff */
[----:B------:R-:W-:Y:S02]  /*82b0*/  SEL R83, R83, RZ, P0 ;  /* 0x000000ff53537207 */ /* 0x000fe40000000000 */
[----:B------:R-:W-:Y:S01]  /*82c0*/  SEL R36, R36, RZ, P1 ;  /* 0x000000ff24247207 */ /* 0x000fe20000800000 */
[----:B------:R-:W-:Y:S01]  /*82d0*/  UMOV UR36, UR60 ;  /* 0x0000003c00247c82 */ /* 0x000fe20008000000 */
[----:B------:R-:W-:Y:S05]  /*82e0*/  BRA.U UP0, `(.L_x_145) ;  /* 0xffffffe500747547 */ /* 0x000fea000b83ffff */
[----:B------:R-:W-:Y:S05]  /*82f0*/  EXIT ;  /* 0x000000000000794d */ /* 0x000fea0003800000 */
.L_x_25:
[----:B-1----:R1:W2:Y:S02]  /*8300*/  SYNCS.PHASECHK.TRANS64.TRYWAIT P0, [R0+URZ+0x2d0], R2 ;  /* 0x0002d002000075a7 */ /* 0x0022a400080011ff */
[----:B--2---:R-:W-:Y:S05]  /*8310*/  @!P0 NANOSLEEP.SYNCS 0x989680 ;  /* 0x009896800000895d */ /* 0x004fea0003900000 */
[----:B------:R-:W2:Y:S02]  /*8320*/  @!P0 SYNCS.PHASECHK.TRANS64 P0, [R0+URZ+0x2d0], R2 ;  /* 0x0002d002000085a7 */ /* 0x000ea400080010ff */
[----:B--2---:R-:W-:Y:S05]  /*8330*/  @!P0 BRA `(.L_x_25) ;  /* 0xfffffffc00f08947 */ /* 0x004fea000383ffff */
[----:B------:R-:W-:Y:S05]  /*8340*/  BRA `(.L_x_146) ;  /* 0xffffff9c00347947 */ /* 0x000fea000383ffff */
.L_x_28:
[----:B-1----:R-:W-:-:S07]  /*8350*/  MOV R0, UR33 ;  /* 0x0000002100007c02 */ /* 0x002fce0008000f00 */
.L_x_147:
[----:B-1----:R1:W2:Y:S02]  /*8360*/  SYNCS.PHASECHK.TRANS64.TRYWAIT P0, [R0+URZ+0x120], R3 ;  /* 0x00012003000075a7 */ /* 0x0022a400080011ff */
[----:B--2---:R-:W-:Y:S05]  /*8370*/  @!P0 NANOSLEEP.SYNCS 0x989680 ;  /* 0x009896800000895d */ /* 0x004fea0003900000 */
[----:B------:R-:W2:Y:S02]  /*8380*/  @!P0 SYNCS.PHASECHK.TRANS64 P0, [R0+URZ+0x120], R3 ;  /* 0x00012003000085a7 */ /* 0x000ea400080010ff */
[----:B--2---:R-:W-:Y:S05]  /*8390*/  @!P0 BRA `(.L_x_147) ;  /* 0xfffffffc00f08947 */ /* 0x004fea000383ffff */
[----:B------:R-:W-:Y:S05]  /*83a0*/  BRA `(.L_x_27) ;  /* 0xffffff9c00847947 */ /* 0x000fea000383ffff */
.L_x_35:
[----:B-1----:R-:W-:-:S07]  /*83b0*/  MOV R0, UR33 ;  /* 0x0000002100007c02 */ /* 0x002fce0008000f00 */
.L_x_148:
[----:B-1----:R1:W2:Y:S02]  /*83c0*/  SYNCS.PHASECHK.TRANS64.TRYWAIT P0, [R0+URZ+0x120], R3 ;  /* 0x00012003000075a7 */ /* 0x0022a400080011ff */
[----:B--2---:R-:W-:Y:S05]  /*83d0*/  @!P0 NANOSLEEP.SYNCS 0x989680 ;  /* 0x009896800000895d */ /* 0x004fea0003900000 */
[----:B------:R-:W2:Y:S02]  /*83e0*/  @!P0 SYNCS.PHASECHK.TRANS64 P0, [R0+URZ+0x120], R3 ;  /* 0x00012003000085a7 */ /* 0x000ea400080010ff */
[----:B--2---:R-:W-:Y:S05]  /*83f0*/  @!P0 BRA `(.L_x_148) ;  /* 0xfffffffc00f08947 */ /* 0x004fea000383ffff */
[----:B------:R-:W-:Y:S05]  /*8400*/  BRA `(.L_x_34) ;  /* 0xffffffa000487947 */ /* 0x000fea000383ffff */
.L_x_40:
[----:B-1----:R1:W2:Y:S02]  /*8410*/  SYNCS.PHASECHK.TRANS64.TRYWAIT P0, [R3+URZ+0x260], R0 ;  /* 0x00026000030075a7 */ /* 0x0022a400080011ff */
[----:B--2---:R-:W-:Y:S05]  /*8420*/  @!P0 NANOSLEEP.SYNCS 0x989680 ;  /* 0x009896800000895d */ /* 0x004fea0003900000 */
[----:B------:R-:W2:Y:S02]  /*8430*/  @!P0 SYNCS.PHASECHK.TRANS64 P0, [R3+URZ+0x260], R0 ;  /* 0x00026000030085a7 */ /* 0x000ea400080010ff */
[----:B--2---:R-:W-:Y:S05]  /*8440*/  @!P0 BRA `(.L_x_40) ;  /* 0xfffffffc00f08947 */ /* 0x004fea000383ffff */
[----:B------:R-:W-:Y:S05]  /*8450*/  BRA `(.L_x_149) ;  /* 0xffffffa000e47947 */ /* 0x000fea000383ffff */
.L_x_44:
[----:B------:R-:W-:-:S07]  /*8460*/  MOV R0, UR4 ;  /* 0x0000000400007c02 */ /* 0x000fce0008000f00 */
.L_x_150:
[----:B-1----:R1:W2:Y:S02]  /*8470*/  SYNCS.PHASECHK.TRANS64.TRYWAIT P0, [R0+URZ], R2 ;  /* 0x00000002000075a7 */ /* 0x0022a400080011ff */
[----:B--2---:R-:W-:Y:S05]  /*8480*/  @!P0 NANOSLEEP.SYNCS 0x989680 ;  /* 0x009896800000895d */ /* 0x004fea0003900000 */
[----:B------:R-:W2:Y:S02]  /*8490*/  @!P0 SYNCS.PHASECHK.TRANS64 P0, [R0+URZ], R2 ;  /* 0x00000002000085a7 */ /* 0x000ea400080010ff */
[----:B--2---:R-:W-:Y:S05]  /*84a0*/  @!P0 BRA `(.L_x_150) ;  /* 0xfffffffc00f08947 */ /* 0x004fea000383ffff */
[----:B------:R-:W-:Y:S05]  /*84b0*/  BRA `(.L_x_151) ;  /* 0xffffffa800687947 */ /* 0x000fea000383ffff */
.L_x_45:
[----:B------:R-:W-:-:S07]  /*84c0*/  MOV R0, UR4 ;  /* 0x0000000400007c02 */ /* 0x000fce0008000f00 */
.L_x_152:
[----:B-1----:R1:W2:Y:S02]  /*84d0*/  SYNCS.PHASECHK.TRANS64.TRYWAIT P0, [R0+URZ], R3 ;  /* 0x00000003000075a7 */ /* 0x0022a400080011ff */
[----:B--2---:R-:W-:Y:S05]  /*84e0*/  @!P0 NANOSLEEP.SYNCS 0x989680 ;  /* 0x009896800000895d */ /* 0x004fea0003900000 */
[----:B------:R-:W2:Y:S02]  /*84f0*/  @!P0 SYNCS.PHASECHK.TRANS64 P0, [R0+URZ], R3 ;  /* 0x00000003000085a7 */ /* 0x000ea400080010ff */
[----:B--2---:R-:W-:Y:S05]  /*8500*/  @!P0 BRA `(.L_x_152) ;  /* 0xfffffffc00f08947 */ /* 0x004fea000383ffff */
[----:B------:R-:W-:Y:S05]  /*8510*/  BRA `(.L_x_153) ;  /* 0xffffffa800747947 */ /* 0x000fea000383ffff */
.L_x_46:
[----:B------:R-:W-:-:S07]  /*8520*/  MOV R0, UR4 ;  /* 0x0000000400007c02 */ /* 0x000fce0008000f00 */
.L_x_154:
[----:B-1----:R1:W2:Y:S02]  /*8530*/  SYNCS.PHASECHK.TRANS64.TRYWAIT P0, [R0+URZ], R3 ;  /* 0x00000003000075a7 */ /* 0x0022a400080011ff */
[----:B--2---:R-:W-:Y:S05]  /*8540*/  @!P0 NANOSLEEP.SYNCS 0x989680 ;  /* 0x009896800000895d */ /* 0x004fea0003900000 */
[----:B------:R-:W2:Y:S02]  /*8550*/  @!P0 SYNCS.PHASECHK.TRANS64 P0, [R0+URZ], R3 ;  /* 0x00000003000085a7 */ /* 0x000ea400080010ff */
[----:B--2---:R-:W-:Y:S05]  /*8560*/  @!P0 BRA `(.L_x_154) ;  /* 0xfffffffc00f08947 */ /* 0x004fea000383ffff */
[----:B------:R-:W-:Y:S05]  /*8570*/  BRA `(.L_x_155) ;  /* 0xffffffa800807947 */ /* 0x000fea000383ffff */
.L_x_47:
[----:B------:R-:W-:-:S07]  /*8580*/  MOV R0, UR4 ;  /* 0x0000000400007c02 */ /* 0x000fce0008000f00 */
.L_x_156:
[----:B-1----:R1:W2:Y:S02]  /*8590*/  SYNCS.PHASECHK.TRANS64.TRYWAIT P0, [R0+URZ], R3 ;  /* 0x00000003000075a7 */ /* 0x0022a400080011ff */
[----:B--2---:R-:W-:Y:S05]  /*85a0*/  @!P0 NANOSLEEP.SYNCS 0x989680 ;  /* 0x009896800000895d */ /* 0x004fea0003900000 */
[----:B------:R-:W2:Y:S02]  /*85b0*/  @!P0 SYNCS.PHASECHK.TRANS64 P0, [R0+URZ], R3 ;  /* 0x00000003000085a7 */ /* 0x000ea400080010ff */
[----:B--2---:R-:W-:Y:S05]  /*85c0*/  @!P0 BRA `(.L_x_156) ;  /* 0xfffffffc00f08947 */ /* 0x004fea000383ffff */
[----:B------:R-:W-:Y:S05]  /*85d0*/  BRA `(.L_x_157) ;  /* 0xffffffa8008c7947 */ /* 0x000fea000383ffff */
.L_x_48:
[----:B------:R-:W-:-:S07]  /*85e0*/  MOV R0, UR4 ;  /* 0x0000000400007c02 */ /* 0x000fce0008000f00 */
.L_x_158:
[----:B-1----:R1:W2:Y:S02]  /*85f0*/  SYNCS.PHASECHK.TRANS64.TRYWAIT P0, [R0+URZ], R3 ;  /* 0x00000003000075a7 */ /* 0x0022a400080011ff */
[----:B--2---:R-:W-:Y:S05]  /*8600*/  @!P0 NANOSLEEP.SYNCS 0x989680 ;  /* 0x009896800000895d */ /* 0x004fea0003900000 */
[----:B------:R-:W2:Y:S02]  /*8610*/  @!P0 SYNCS.PHASECHK.TRANS64 P0, [R0+URZ], R3 ;  /* 0x00000003000085a7 */ /* 0x000ea400080010ff */
[----:B--2---:R-:W-:Y:S05]  /*8620*/  @!P0 BRA `(.L_x_158) ;  /* 0xfffffffc00f08947 */ /* 0x004fea000383ffff */
[----:B------:R-:W-:Y:S05]  /*8630*/  BRA `(.L_x_159) ;  /* 0xffffffa800987947 */ /* 0x000fea000383ffff */
.L_x_49:
[----:B------:R-:W-:-:S07]  /*8640*/  MOV R0, UR4 ;  /* 0x0000000400007c02 */ /* 0x000fce0008000f00 */
.L_x_160:
[----:B-1----:R1:W2:Y:S02]  /*8650*/  SYNCS.PHASECHK.TRANS64.TRYWAIT P0, [R0+URZ], R3 ;  /* 0x00000003000075a7 */ /* 0x0022a400080011ff */
[----:B--2---:R-:W-:Y:S05]  /*8660*/  @!P0 NANOSLEEP.SYNCS 0x989680 ;  /* 0x009896800000895d */ /* 0x004fea0003900000 */
[----:B------:R-:W2:Y:S02]  /*8670*/  @!P0 SYNCS.PHASECHK.TRANS64 P0, [R0+URZ], R3 ;  /* 0x00000003000085a7 */ /* 0x000ea400080010ff */
[----:B--2---:R-:W-:Y:S05]  /*8680*/  @!P0 BRA `(.L_x_160) ;  /* 0xfffffffc00f08947 */ /* 0x004fea000383ffff */
[----:B------:R-:W-:Y:S05]  /*8690*/  BRA `(.L_x_161) ;  /* 0xffffffa800a47947 */ /* 0x000fea000383ffff */
.L_x_50:
[----:B------:R-:W-:-:S07]  /*86a0*/  MOV R0, UR4 ;  /* 0x0000000400007c02 */ /* 0x000fce0008000f00 */
.L_x_162:
[----:B-1----:R1:W2:Y:S02]  /*86b0*/  SYNCS.PHASECHK.TRANS64.TRYWAIT P0, [R0+URZ], R3 ;  /* 0x00000003000075a7 */ /* 0x0022a400080011ff */
[----:B--2---:R-:W-:Y:S05]  /*86c0*/  @!P0 NANOSLEEP.SYNCS 0x989680 ;  /* 0x009896800000895d */ /* 0x004fea0003900000 */
[----:B------:R-:W2:Y:S02]  /*86d0*/  @!P0 SYNCS.PHASECHK.TRANS64 P0, [R0+URZ], R3 ;  /* 0x00000003000085a7 */ /* 0x000ea400080010ff */
[----:B--2---:R-:W-:Y:S05]  /*86e0*/  @!P0 BRA `(.L_x_162) ;  /* 0xfffffffc00f08947 */ /* 0x004fea000383ffff */
[----:B------:R-:W-:Y:S05]  /*86f0*/  BRA `(.L_x_163) ;  /* 0xffffffa800b07947 */ /* 0x000fea000383ffff */
.L_x_51:
[----:B------:R-:W-:-:S07]  /*8700*/  MOV R0, UR4 ;  /* 0x0000000400007c02 */ /* 0x000fce0008000f00 */
.L_x_164:
[----:B-1----:R1:W2:Y:S02]  /*8710*/  SYNCS.PHASECHK.TRANS64.TRYWAIT P0, [R0+URZ], R3 ;  /* 0x00000003000075a7 */ /* 0x0022a400080011ff */
[----:B--2---:R-:W-:Y:S05]  /*8720*/  @!P0 NANOSLEEP.SYNCS 0x989680 ;  /* 0x009896800000895d */ /* 0x004fea0003900000 */
[----:B------:R-:W2:Y:S02]  /*8730*/  @!P0 SYNCS.PHASECHK.TRANS64 P0, [R0+URZ], R3 ;  /* 0x00000003000085a7 */ /* 0x000ea400080010ff */
[----:B--2---:R-:W-:Y:S05]  /*8740*/  @!P0 BRA `(.L_x_164) ;  /* 0xfffffffc00f08947 */ /* 0x004fea000383ffff */
[----:B------:R-:W-:Y:S05]  /*8750*/  BRA `(.L_x_165) ;  /* 0xffffffa800bc7947 */ /* 0x000fea000383ffff */
.L_x_52:
[----:B------:R-:W-:-:S07]  /*8760*/  MOV R0, UR4 ;  /* 0x0000000400007c02 */ /* 0x000fce0008000f00 */
.L_x_166:
[----:B-1----:R1:W2:Y:S02]  /*8770*/  SYNCS.PHASECHK.TRANS64.TRYWAIT P0, [R0+URZ], R3 ;  /* 0x00000003000075a7 */ /* 0x0022a400080011ff */
[----:B--2---:R-:W-:Y:S05]  /*8780*/  @!P0 NANOSLEEP.SYNCS 0x989680 ;  /* 0x009896800000895d */ /* 0x004fea0003900000 */
[----:B------:R-:W2:Y:S02]  /*8790*/  @!P0 SYNCS.PHASECHK.TRANS64 P0, [R0+URZ], R3 ;  /* 0x00000003000085a7 */ /* 0x000ea400080010ff */
[----:B--2---:R-:W-:Y:S05]  /*87a0*/  @!P0 BRA `(.L_x_166) ;  /* 0xfffffffc00f08947 */ /* 0x004fea000383ffff */
[----:B------:R-:W-:Y:S05]  /*87b0*/  BRA `(.L_x_167) ;  /* 0xffffffa800c87947 */ /* 0x000fea000383ffff */
.L_x_53:
[----:B------:R-:W-:-:S07]  /*87c0*/  MOV R0, UR4 ;  /* 0x0000000400007c02 */ /* 0x000fce0008000f00 */
.L_x_168:
[----:B-1----:R1:W2:Y:S02]  /*87d0*/  SYNCS.PHASECHK.TRANS64.TRYWAIT P0, [R0+URZ], R3 ;  /* 0x00000003000075a7 */ /* 0x0022a400080011ff */
[----:B--2---:R-:W-:Y:S05]  /*87e0*/  @!P0 NANOSLEEP.SYNCS 0x989680 ;  /* 0x009896800000895d */ /* 0x004fea0003900000 */
[----:B------:R-:W2:Y:S02]  /*87f0*/  @!P0 SYNCS.PHASECHK.TRANS64 P0, [R0+URZ], R3 ;  /* 0x00000003000085a7 */ /* 0x000ea400080010ff */
[----:B--2---:R-:W-:Y:S05]  /*8800*/  @!P0 BRA `(.L_x_168) ;  /* 0xfffffffc00f08947 */ /* 0x004fea000383ffff */
[----:B------:R-:W-:Y:S05]  /*8810*/  BRA `(.L_x_169) ;  /* 0xffffffa800d47947 */ /* 0x000fea000383ffff */
.L_x_54:
[----:B------:R-:W-:-:S07]  /*8820*/  MOV R0, UR4 ;  /* 0x0000000400007c02 */ /* 0x000fce0008000f00 */
.L_x_170:
[----:B-1----:R1:W2:Y:S02]  /*8830*/  SYNCS.PHASECHK.TRANS64.TRYWAIT P0, [R0+URZ], R3 ;  /* 0x00000003000075a7 */ /* 0x0022a400080011ff */
[----:B--2---:R-:W-:Y:S05]  /*8840*/  @!P0 NANOSLEEP.SYNCS 0x989680 ;  /* 0x009896800000895d */ /* 0x004fea0003900000 */
[----:B------:R-:W2:Y:S02]  /*8850*/  @!P0 SYNCS.PHASECHK.TRANS64 P0, [R0+URZ], R3 ;  /* 0x00000003000085a7 */ /* 0x000ea400080010ff */
[----:B--2---:R-:W-:Y:S05]  /*8860*/  @!P0 BRA `(.L_x_170) ;  /* 0xfffffffc00f08947 */ /* 0x004fea000383ffff */
[----:B------:R-:W-:Y:S05]  /*8870*/  BRA `(.L_x_171) ;  /* 0xffffffa800e07947 */ /* 0x000fea000383ffff */
.L_x_55:
[----:B------:R-:W-:-:S07]  /*8880*/  MOV R0, UR4 ;  /* 0x0000000400007c02 */ /* 0x000fce0008000f00 */
.L_x_172:
[----:B-1----:R1:W2:Y:S02]  /*8890*/  SYNCS.PHASECHK.TRANS64.TRYWAIT P0, [R0+URZ], R3 ;  /* 0x00000003000075a7 */ /* 0x0022a400080011ff */
[----:B--2---:R-:W-:Y:S05]  /*88a0*/  @!P0 NANOSLEEP.SYNCS 0x989680 ;  /* 0x009896800000895d */ /* 0x004fea0003900000 */
[----:B------:R-:W2:Y:S02]  /*88b0*/  @!P0 SYNCS.PHASECHK.TRANS64 P0, [R0+URZ], R3 ;  /* 0x00000003000085a7 */ /* 0x000ea400080010ff */
[----:B--2---:R-:W-:Y:S05]  /*88c0*/  @!P0 BRA `(.L_x_172) ;  /* 0xfffffffc00f08947 */ /* 0x004fea000383ffff */
[----:B------:R-:W-:Y:S05]  /*88d0*/  BRA `(.L_x_173) ;  /* 0xffffffa800ec7947 */ /* 0x000fea000383ffff */
.L_x_56:
[----:B------:R-:W-:-:S07]  /*88e0*/  MOV R0, UR4 ;  /* 0x0000000400007c02 */ /* 0x000fce0008000f00 */
.L_x_174:
[----:B-1----:R1:W2:Y:S02]  /*88f0*/  SYNCS.PHASECHK.TRANS64.TRYWAIT P0, [R0+URZ], R3 ;  /* 0x00000003000075a7 */ /* 0x0022a400080011ff */
[----:B--2---:R-:W-:Y:S05]  /*8900*/  @!P0 NANOSLEEP.SYNCS 0x989680 ;  /* 0x009896800000895d */ /* 0x004fea0003900000 */
[----:B------:R-:W2:Y:S02]  /*8910*/  @!P0 SYNCS.PHASECHK.TRANS64 P0, [R0+URZ], R3 ;  /* 0x00000003000085a7 */ /* 0x000ea400080010ff */
[----:B--2---:R-:W-:Y:S05]  /*8920*/  @!P0 BRA `(.L_x_174) ;  /* 0xfffffffc00f08947 */ /* 0x004fea000383ffff */
[----:B------:R-:W-:Y:S05]  /*8930*/  BRA `(.L_x_175) ;  /* 0xffffffa800f87947 */ /* 0x000fea000383ffff */
.L_x_57:
[----:B------:R-:W-:-:S07]  /*8940*/  MOV R0, UR4 ;  /* 0x0000000400007c02 */ /* 0x000fce0008000f00 */
.L_x_176:
[----:B-1----:R1:W2:Y:S02]  /*8950*/  SYNCS.PHASECHK.TRANS64.TRYWAIT P0, [R0+URZ], R3 ;  /* 0x00000003000075a7 */ /* 0x0022a400080011ff */
[----:B--2---:R-:W-:Y:S05]  /*8960*/  @!P0 NANOSLEEP.SYNCS 0x989680 ;  /* 0x009896800000895d */ /* 0x004fea0003900000 */
[----:B------:R-:W2:Y:S02]  /*8970*/  @!P0 SYNCS.PHASECHK.TRANS64 P0, [R0+URZ], R3 ;  /* 0x00000003000085a7 */ /* 0x000ea400080010ff */
[----:B--2---:R-:W-:Y:S05]  /*8980*/  @!P0 BRA `(.L_x_176) ;  /* 0xfffffffc00f08947 */ /* 0x004fea000383ffff */
[----:B------:R-:W-:Y:S05]  /*8990*/  BRA `(.L_x_177) ;  /* 0xffffffac00047947 */ /* 0x000fea000383ffff */
.L_x_58:
[----:B------:R-:W-:-:S07]  /*89a0*/  MOV R0, UR4 ;  /* 0x0000000400007c02 */ /* 0x000fce0008000f00 */
.L_x_178:
[----:B-1----:R1:W2:Y:S02]  /*89b0*/  SYNCS.PHASECHK.TRANS64.TRYWAIT P0, [R0+URZ], R3 ;  /* 0x00000003000075a7 */ /* 0x0022a400080011ff */
[----:B--2---:R-:W-:Y:S05]  /*89c0*/  @!P0 NANOSLEEP.SYNCS 0x989680 ;  /* 0x009896800000895d */ /* 0x004fea0003900000 */
[----:B------:R-:W2:Y:S02]  /*89d0*/  @!P0 SYNCS.PHASECHK.TRANS64 P0, [R0+URZ], R3 ;  /* 0x00000003000085a7 */ /* 0x000ea400080010ff */
[----:B--2---:R-:W-:Y:S05]  /*89e0*/  @!P0 BRA `(.L_x_178) ;  /* 0xfffffffc00f08947 */ /* 0x004fea000383ffff */
[----:B------:R-:W-:Y:S05]  /*89f0*/  BRA `(.L_x_179) ;  /* 0xffffffac00107947 */ /* 0x000fea000383ffff */
.L_x_59:
[----:B------:R-:W-:-:S07]  /*8a00*/  MOV R0, UR4 ;  /* 0x0000000400007c02 */ /* 0x000fce0008000f00 */
.L_x_180:
[----:B-1----:R1:W2:Y:S02]  /*8a10*/  SYNCS.PHASECHK.TRANS64.TRYWAIT P0, [R0+URZ], R3 ;  /* 0x00000003000075a7 */ /* 0x0022a400080011ff */
[----:B--2---:R-:W-:Y:S05]  /*8a20*/  @!P0 NANOSLEEP.SYNCS 0x989680 ;  /* 0x009896800000895d */ /* 0x004fea0003900000 */
[----:B------:R-:W2:Y:S02]  /*8a30*/  @!P0 SYNCS.PHASECHK.TRANS64 P0, [R0+URZ], R3 ;  /* 0x00000003000085a7 */ /* 0x000ea400080010ff */
[----:B--2---:R-:W-:Y:S05]  /*8a40*/  @!P0 BRA `(.L_x_180) ;  /* 0xfffffffc00f08947 */ /* 0x004fea000383ffff */
[----:B------:R-:W-:Y:S05]  /*8a50*/  BRA `(.L_x_181) ;  /* 0xffffffac001c7947 */ /* 0x000fea000383ffff */
.L_x_60:
[----:B------:R-:W-:-:S07]  /*8a60*/  MOV R0, UR4 ;  /* 0x0000000400007c02 */ /* 0x000fce0008000f00 */
.L_x_182:
[----:B-1----:R1:W2:Y:S02]  /*8a70*/  SYNCS.PHASECHK.TRANS64.TRYWAIT P0, [R0+URZ], R3 ;  /* 0x00000003000075a7 */ /* 0x0022a400080011ff */
[----:B--2---:R-:W-:Y:S05]  /*8a80*/  @!P0 NANOSLEEP.SYNCS 0x989680 ;  /* 0x009896800000895d */ /* 0x004fea0003900000 */
[----:B------:R-:W2:Y:S02]  /*8a90*/  @!P0 SYNCS.PHASECHK.TRANS64 P0, [R0+URZ], R3 ;  /* 0x00000003000085a7 */ /* 0x000ea400080010ff */
[----:B--2---:R-:W-:Y:S05]  /*8aa0*/  @!P0 BRA `(.L_x_182) ;  /* 0xfffffffc00f08947 */ /* 0x004fea000383ffff */
[----:B------:R-:W-:Y:S05]  /*8ab0*/  BRA `(.L_x_183) ;  /* 0xffffffac00287947 */ /* 0x000fea000383ffff */
.L_x_61:
[----:B------:R-:W-:-:S07]  /*8ac0*/  MOV R0, UR4 ;  /* 0x0000000400007c02 */ /* 0x000fce0008000f00 */
.L_x_184:
[----:B-1----:R1:W2:Y:S02]  /*8ad0*/  SYNCS.PHASECHK.TRANS64.TRYWAIT P0, [R0+URZ], R3 ;  /* 0x00000003000075a7 */ /* 0x0022a400080011ff */
[----:B--2---:R-:W-:Y:S05]  /*8ae0*/  @!P0 NANOSLEEP.SYNCS 0x989680 ;  /* 0x009896800000895d */ /* 0x004fea0003900000 */
[----:B------:R-:W2:Y:S02]  /*8af0*/  @!P0 SYNCS.PHASECHK.TRANS64 P0, [R0+URZ], R3 ;  /* 0x00000003000085a7 */ /* 0x000ea400080010ff */
[----:B--2---:R-:W-:Y:S05]  /*8b00*/  @!P0 BRA `(.L_x_184) ;  /* 0xfffffffc00f08947 */ /* 0x004fea000383ffff */
[----:B------:R-:W-:Y:S05]  /*8b10*/  BRA `(.L_x_185) ;  /* 0xffffffac00347947 */ /* 0x000fea000383ffff */
.L_x_62:
[----:B------:R-:W-:-:S07]  /*8b20*/  MOV R0, UR4 ;  /* 0x0000000400007c02 */ /* 0x000fce0008000f00 */
.L_x_186:
[----:B-1----:R1:W2:Y:S02]  /*8b30*/  SYNCS.PHASECHK.TRANS64.TRYWAIT P0, [R0+URZ], R3 ;  /* 0x00000003000075a7 */ /* 0x0022a400080011ff */
[----:B--2---:R-:W-:Y:S05]  /*8b40*/  @!P0 NANOSLEEP.SYNCS 0x989680 ;  /* 0x009896800000895d */ /* 0x004fea0003900000 */
[----:B------:R-:W2:Y:S02]  /*8b50*/  @!P0 SYNCS.PHASECHK.TRANS64 P0, [R0+URZ], R3 ;  /* 0x00000003000085a7 */ /* 0x000ea400080010ff */
[----:B--2---:R-:W-:Y:S05]  /*8b60*/  @!P0 BRA `(.L_x_186) ;  /* 0xfffffffc00f08947 */ /* 0x004fea000383ffff */
[----:B------:R-:W-:Y:S05]  /*8b70*/  BRA `(.L_x_187) ;  /* 0xffffffac00407947 */ /* 0x000fea000383ffff */
.L_x_63:
[----:B------:R-:W-:-:S07]  /*8b80*/  MOV R0, UR4 ;  /* 0x0000000400007c02 */ /* 0x000fce0008000f00 */
.L_x_188:
[----:B-1----:R1:W2:Y:S02]  /*8b90*/  SYNCS.PHASECHK.TRANS64.TRYWAIT P0, [R0+URZ], R3 ;  /* 0x00000003000075a7 */ /* 0x0022a400080011ff */
[----:B--2---:R-:W-:Y:S05]  /*8ba0*/  @!P0 NANOSLEEP.SYNCS 0x989680 ;  /* 0x009896800000895d */ /* 0x004fea0003900000 */
[----:B------:R-:W2:Y:S02]  /*8bb0*/  @!P0 SYNCS.PHASECHK.TRANS64 P0, [R0+URZ], R3 ;  /* 0x00000003000085a7 */ /* 0x000ea400080010ff */
[----:B--2---:R-:W-:Y:S05]  /*8bc0*/  @!P0 BRA `(.L_x_188) ;  /* 0xfffffffc00f08947 */ /* 0x004fea000383ffff */
[----:B------:R-:W-:Y:S05]  /*8bd0*/  BRA `(.L_x_189) ;  /* 0xffffffac004c7947 */ /* 0x000fea000383ffff */
.L_x_64:
[----:B------:R-:W-:-:S07]  /*8be0*/  MOV R0, UR4 ;  /* 0x0000000400007c02 */ /* 0x000fce0008000f00 */
.L_x_190:
[----:B-1----:R1:W2:Y:S02]  /*8bf0*/  SYNCS.PHASECHK.TRANS64.TRYWAIT P0, [R0+URZ], R3 ;  /* 0x00000003000075a7 */ /* 0x0022a400080011ff */
[----:B--2---:R-:W-:Y:S05]  /*8c00*/  @!P0 NANOSLEEP.SYNCS 0x989680 ;  /* 0x009896800000895d */ /* 0x004fea0003900000 */
[----:B------:R-:W2:Y:S02]  /*8c10*/  @!P0 SYNCS.PHASECHK.TRANS64 P0, [R0+URZ], R3 ;  /* 0x00000003000085a7 */ /* 0x000ea400080010ff */
[----:B--2---:R-:W-:Y:S05]  /*8c20*/  @!P0 BRA `(.L_x_190) ;  /* 0xfffffffc00f08947 */ /* 0x004fea000383ffff */
[----:B------:R-:W-:Y:S05]  /*8c30*/  BRA `(.L_x_191) ;  /* 0xffffffac00587947 */ /* 0x000fea000383ffff */
.L_x_65:
[----:B------:R-:W-:-:S07]  /*8c40*/  MOV R0, UR4 ;  /* 0x0000000400007c02 */ /* 0x000fce0008000f00 */
.L_x_192:
[----:B-1----:R1:W2:Y:S02]  /*8c50*/  SYNCS.PHASECHK.TRANS64.TRYWAIT P0, [R0+URZ], R3 ;  /* 0x00000003000075a7 */ /* 0x0022a400080011ff */
[----:B--2---:R-:W-:Y:S05]  /*8c60*/  @!P0 NANOSLEEP.SYNCS 0x989680 ;  /* 0x009896800000895d */ /* 0x004fea0003900000 */
[----:B------:R-:W2:Y:S02]  /*8c70*/  @!P0 SYNCS.PHASECHK.TRANS64 P0, [R0+URZ], R3 ;  /* 0x00000003000085a7 */ /* 0x000ea400080010ff */
[----:B--2---:R-:W-:Y:S05]  /*8c80*/  @!P0 BRA `(.L_x_192) ;  /* 0xfffffffc00f08947 */ /* 0x004fea000383ffff */
[----:B------:R-:W-:Y:S05]  /*8c90*/  BRA `(.L_x_193) ;  /* 0xffffffac00647947 */ /* 0x000fea000383ffff */
.L_x_66:
[----:B------:R-:W-:-:S07]  /*8ca0*/  MOV R0, UR4 ;  /* 0x0000000400007c02 */ /* 0x000fce0008000f00 */
.L_x_194:
[----:B-1----:R1:W2:Y:S02]  /*8cb0*/  SYNCS.PHASECHK.TRANS64.TRYWAIT P0, [R0+URZ], R3 ;  /* 0x00000003000075a7 */ /* 0x0022a400080011ff */
[----:B--2---:R-:W-:Y:S05]  /*8cc0*/  @!P0 NANOSLEEP.SYNCS 0x989680 ;  /* 0x009896800000895d */ /* 0x004fea0003900000 */
[----:B------:R-:W2:Y:S02]  /*8cd0*/  @!P0 SYNCS.PHASECHK.TRANS64 P0, [R0+URZ], R3 ;  /* 0x00000003000085a7 */ /* 0x000ea400080010ff */
[----:B--2---:R-:W-:Y:S05]  /*8ce0*/  @!P0 BRA `(.L_x_194) ;  /* 0xfffffffc00f08947 */ /* 0x004fea000383ffff */
[----:B------:R-:W-:Y:S05]  /*8cf0*/  BRA `(.L_x_195) ;  /* 0xffffffac00707947 */ /* 0x000fea000383ffff */
.L_x_67:
[----:B------:R-:W-:-:S07]  /*8d00*/  MOV R0, UR4 ;  /* 0x0000000400007c02 */ /* 0x000fce0008000f00 */
.L_x_196:
[----:B-1----:R1:W2:Y:S02]  /*8d10*/  SYNCS.PHASECHK.TRANS64.TRYWAIT P0, [R0+URZ], R3 ;  /* 0x00000003000075a7 */ /* 0x0022a400080011ff */
[----:B--2---:R-:W-:Y:S05]  /*8d20*/  @!P0 NANOSLEEP.SYNCS 0x989680 ;  /* 0x009896800000895d */ /* 0x004fea0003900000 */
[----:B------:R-:W2:Y:S02]  /*8d30*/  @!P0 SYNCS.PHASECHK.TRANS64 P0, [R0+URZ], R3 ;  /* 0x00000003000085a7 */ /* 0x000ea400080010ff */
[----:B--2---:R-:W-:Y:S05]  /*8d40*/  @!P0 BRA `(.L_x_196) ;  /* 0xfffffffc00f08947 */ /* 0x004fea000383ffff */
[----:B------:R-:W-:Y:S05]  /*8d50*/  BRA `(.L_x_197) ;  /* 0xffffffac007c7947 */ /* 0x000fea000383ffff */
.L_x_68:
[----:B------:R-:W-:-:S07]  /*8d60*/  MOV R0, UR4 ;  /* 0x0000000400007c02 */ /* 0x000fce0008000f00 */
.L_x_198:
[----:B-1----:R1:W2:Y:S02]  /*8d70*/  SYNCS.PHASECHK.TRANS64.TRYWAIT P0, [R0+URZ], R3 ;  /* 0x00000003000075a7 */ /* 0x0022a400080011ff */
[----:B--2---:R-:W-:Y:S05]  /*8d80*/  @!P0 NANOSLEEP.SYNCS 0x989680 ;  /* 0x009896800000895d */ /* 0x004fea0003900000 */
[----:B------:R-:W2:Y:S02]  /*8d90*/  @!P0 SYNCS.PHASECHK.TRANS64 P0, [R0+URZ], R3 ;  /* 0x00000003000085a7 */ /* 0x000ea400080010ff */
[----:B--2---:R-:W-:Y:S05]  /*8da0*/  @!P0 BRA `(.L_x_198) ;  /* 0xfffffffc00f08947 */ /* 0x004fea000383ffff */
[----:B------:R-:W-:Y:S05]  /*8db0*/  BRA `(.L_x_199) ;  /* 0xffffffac00887947 */ /* 0x000fea000383ffff */
.L_x_69:
[----:B------:R-:W-:-:S07]  /*8dc0*/  MOV R0, UR4 ;  /* 0x0000000400007c02 */ /* 0x000fce0008000f00 */
.L_x_200:
[----:B-1----:R1:W2:Y:S02]  /*8dd0*/  SYNCS.PHASECHK.TRANS64.TRYWAIT P0, [R0+URZ], R3 ;  /* 0x00000003000075a7 */ /* 0x0022a400080011ff */
[----:B--2---:R-:W-:Y:S05]  /*8de0*/  @!P0 NANOSLEEP.SYNCS 0x989680 ;  /* 0x009896800000895d */ /* 0x004fea0003900000 */
[----:B------:R-:W2:Y:S02]  /*8df0*/  @!P0 SYNCS.PHASECHK.TRANS64 P0, [R0+URZ], R3 ;  /* 0x00000003000085a7 */ /* 0x000ea400080010ff */
[----:B--2---:R-:W-:Y:S05]  /*8e00*/  @!P0 BRA `(.L_x_200) ;  /* 0xfffffffc00f08947 */ /* 0x004fea000383ffff */
[----:B------:R-:W-:Y:S05]  /*8e10*/  BRA `(.L_x_201) ;  /* 0xffffffac00947947 */ /* 0x000fea000383ffff */
.L_x_70:
[----:B------:R-:W-:-:S07]  /*8e20*/  MOV R0, UR4 ;  /* 0x0000000400007c02 */ /* 0x000fce0008000f00 */
.L_x_202:
[----:B-1----:R1:W2:Y:S02]  /*8e30*/  SYNCS.PHASECHK.TRANS64.TRYWAIT P0, [R0+URZ], R3 ;  /* 0x00000003000075a7 */ /* 0x0022a400080011ff */
[----:B--2---:R-:W-:Y:S05]  /*8e40*/  @!P0 NANOSLEEP.SYNCS 0x989680 ;  /* 0x009896800000895d */ /* 0x004fea0003900000 */
[----:B------:R-:W2:Y:S02]  /*8e50*/  @!P0 SYNCS.PHASECHK.TRANS64 P0, [R0+URZ], R3 ;  /* 0x00000003000085a7 */ /* 0x000ea400080010ff */
[----:B--2---:R-:W-:Y:S05]  /*8e60*/  @!P0 BRA `(.L_x_202) ;  /* 0xfffffffc00f08947 */ /* 0x004fea000383ffff */
[----:B------:R-:W-:Y:S05]  /*8e70*/  BRA `(.L_x_203) ;  /* 0xffffffac00a07947 */ /* 0x000fea000383ffff */
.L_x_71:
[----:B------:R-:W-:-:S07]  /*8e80*/  MOV R0, UR4 ;  /* 0x0000000400007c02 */ /* 0x000fce0008000f00 */
.L_x_204:
[----:B-1----:R1:W2:Y:S02]  /*8e90*/  SYNCS.PHASECHK.TRANS64.TRYWAIT P0, [R0+URZ], R3 ;  /* 0x00000003000075a7 */ /* 0x0022a400080011ff */
[----:B--2---:R-:W-:Y:S05]  /*8ea0*/  @!P0 NANOSLEEP.SYNCS 0x989680 ;  /* 0x009896800000895d */ /* 0x004fea0003900000 */
[----:B------:R-:W2:Y:S02]  /*8eb0*/  @!P0 SYNCS.PHASECHK.TRANS64 P0, [R0+URZ], R3 ;  /* 0x00000003000085a7 */ /* 0x000ea400080010ff */
[----:B--2---:R-:W-:Y:S05]  /*8ec0*/  @!P0 BRA `(.L_x_204) ;  /* 0xfffffffc00f08947 */ /* 0x004fea000383ffff */
[----:B------:R-:W-:Y:S05]  /*8ed0*/  BRA `(.L_x_205) ;  /* 0xffffffac00ac7947 */ /* 0x000fea000383ffff */
.L_x_72:
[----:B------:R-:W-:-:S07]  /*8ee0*/  MOV R0, UR4 ;  /* 0x0000000400007c02 */ /* 0x000fce0008000f00 */
.L_x_206:
[----:B-1----:R1:W2:Y:S02]  /*8ef0*/  SYNCS.PHASECHK.TRANS64.TRYWAIT P0, [R0+URZ], R3 ;  /* 0x00000003000075a7 */ /* 0x0022a400080011ff */
[----:B--2---:R-:W-:Y:S05]  /*8f00*/  @!P0 NANOSLEEP.SYNCS 0x989680 ;  /* 0x009896800000895d */ /* 0x004fea0003900000 */
[----:B------:R-:W2:Y:S02]  /*8f10*/  @!P0 SYNCS.PHASECHK.TRANS64 P0, [R0+URZ], R3 ;  /* 0x00000003000085a7 */ /* 0x000ea400080010ff */
[----:B--2---:R-:W-:Y:S05]  /*8f20*/  @!P0 BRA `(.L_x_206) ;  /* 0xfffffffc00f08947 */ /* 0x004fea000383ffff */
[----:B------:R-:W-:Y:S05]  /*8f30*/  BRA `(.L_x_207) ;  /* 0xffffffac00b87947 */ /* 0x000fea000383ffff */
.L_x_73:
[----:B------:R-:W-:-:S07]  /*8f40*/  MOV R0, UR4 ;  /* 0x0000000400007c02 */ /* 0x000fce0008000f00 */
.L_x_208:
[----:B-1----:R1:W2:Y:S02]  /*8f50*/  SYNCS.PHASECHK.TRANS64.TRYWAIT P0, [R0+URZ], R3 ;  /* 0x00000003000075a7 */ /* 0x0022a400080011ff */
[----:B--2---:R-:W-:Y:S05]  /*8f60*/  @!P0 NANOSLEEP.SYNCS 0x989680 ;  /* 0x009896800000895d */ /* 0x004fea0003900000 */
[----:B------:R-:W2:Y:S02]  /*8f70*/  @!P0 SYNCS.PHASECHK.TRANS64 P0, [R0+URZ], R3 ;  /* 0x00000003000085a7 */ /* 0x000ea400080010ff */
[----:B--2---:R-:W-:Y:S05]  /*8f80*/  @!P0 BRA `(.L_x_208) ;  /* 0xfffffffc00f08947 */ /* 0x004fea000383ffff */
[----:B------:R-:W-:Y:S05]  /*8f90*/  BRA `(.L_x_209) ;  /* 0xffffffac00c47947 */ /* 0x000fea000383ffff */
.L_x_74:
[----:B------:R-:W-:-:S07]  /*8fa0*/  MOV R0, UR4 ;  /* 0x0000000400007c02 */ /* 0x000fce0008000f00 */
.L_x_210:
[----:B-1----:R1:W2:Y:S02]  /*8fb0*/  SYNCS.PHASECHK.TRANS64.TRYWAIT P0, [R0+URZ], R3 ;  /* 0x00000003000075a7 */ /* 0x0022a400080011ff */
[----:B--2---:R-:W-:Y:S05]  /*8fc0*/  @!P0 NANOSLEEP.SYNCS 0x989680 ;  /* 0x009896800000895d */ /* 0x004fea0003900000 */
[----:B------:R-:W2:Y:S02]  /*8fd0*/  @!P0 SYNCS.PHASECHK.TRANS64 P0, [R0+URZ], R3 ;  /* 0x00000003000085a7 */ /* 0x000ea400080010ff */
[----:B--2---:R-:W-:Y:S05]  /*8fe0*/  @!P0 BRA `(.L_x_210) ;  /* 0xfffffffc00f08947 */ /* 0x004fea000383ffff */
[----:B------:R-:W-:Y:S05]  /*8ff0*/  BRA `(.L_x_211) ;  /* 0xffffffac00d07947 */ /* 0x000fea000383ffff */
.L_x_75:
[----:B------:R-:W-:-:S07]  /*9000*/  MOV R0, UR4 ;  /* 0x0000000400007c02 */ /* 0x000fce0008000f00 */
.L_x_212:
[----:B-1----:R1:W2:Y:S02]  /*9010*/  SYNCS.PHASECHK.TRANS64.TRYWAIT P0, [R0+URZ], R3 ;  /* 0x00000003000075a7 */ /* 0x0022a400080011ff */
[----:B--2---:R-:W-:Y:S05]  /*9020*/  @!P0 NANOSLEEP.SYNCS 0x989680 ;  /* 0x009896800000895d */ /* 0x004fea0003900000 */
[----:B------:R-:W2:Y:S02]  /*9030*/  @!P0 SYNCS.PHASECHK.TRANS64 P0, [R0+URZ], R3 ;  /* 0x00000003000085a7 */ /* 0x000ea400080010ff */
[----:B--2---:R-:W-:Y:S05]  /*9040*/  @!P0 BRA `(.L_x_212) ;  /* 0xfffffffc00f08947 */ /* 0x004fea000383ffff */
[----:B------:R-:W-:Y:S05]  /*9050*/  BRA `(.L_x_213) ;  /* 0xffffffac00dc7947 */ /* 0x000fea000383ffff */
.L_x_76:
[----:B------:R-:W-:-:S07]  /*9060*/  MOV R0, UR4 ;  /* 0x0000000400007c02 */ /* 0x000fce0008000f00 */
.L_x_214:
[----:B-1----:R1:W2:Y:S02]  /*9070*/  SYNCS.PHASECHK.TRANS64.TRYWAIT P0, [R0+URZ], R3 ;  /* 0x00000003000075a7 */ /* 0x0022a400080011ff */
[----:B--2---:R-:W-:Y:S05]  /*9080*/  @!P0 NANOSLEEP.SYNCS 0x989680 ;  /* 0x009896800000895d */ /* 0x004fea0003900000 */
[----:B------:R-:W2:Y:S02]  /*9090*/  @!P0 SYNCS.PHASECHK.TRANS64 P0, [R0+URZ], R3 ;  /* 0x00000003000085a7 */ /* 0x000ea400080010ff */
[----:B--2---:R-:W-:Y:S05]  /*90a0*/  @!P0 BRA `(.L_x_214) ;  /* 0xfffffffc00f08947 */ /* 0x004fea000383ffff */
[----:B------:R-:W-:Y:S05]  /*90b0*/  BRA `(.L_x_215) ;  /* 0xffffffac00e87947 */ /* 0x000fea000383ffff */
.L_x_77:
[----:B------:R-:W-:-:S07]  /*90c0*/  MOV R0, UR4 ;  /* 0x0000000400007c02 */ /* 0x000fce0008000f00 */
.L_x_216:
[----:B-1----:R1:W2:Y:S02]  /*90d0*/  SYNCS.PHASECHK.TRANS64.TRYWAIT P0, [R0+URZ], R3 ;  /* 0x00000003000075a7 */ /* 0x0022a400080011ff */
[----:B--2---:R-:W-:Y:S05]  /*90e0*/  @!P0 NANOSLEEP.SYNCS 0x989680 ;  /* 0x009896800000895d */ /* 0x004fea0003900000 */
[----:B------:R-:W2:Y:S02]  /*90f0*/  @!P0 SYNCS.PHASECHK.TRANS64 P0, [R0+URZ], R3 ;  /* 0x00000003000085a7 */ /* 0x000ea400080010ff */
[----:B--2---:R-:W-:Y:S05]  /*9100*/  @!P0 BRA `(.L_x_216) ;  /* 0xfffffffc00f08947 */ /* 0x004fea000383ffff */
[----:B------:R-:W-:Y:S05]  /*9110*/  BRA `(.L_x_217) ;  /* 0xffffffac00f47947 */ /* 0x000fea000383ffff */
.L_x_78:
[----:B------:R-:W-:-:S07]  /*9120*/  MOV R0, UR4 ;  /* 0x0000000400007c02 */ /* 0x000fce0008000f00 */
.L_x_218:
[----:B-1----:R1:W2:Y:S02]  /*9130*/  SYNCS.PHASECHK.TRANS64.TRYWAIT P0, [R0+URZ], R3 ;  /* 0x00000003000075a7 */ /* 0x0022a400080011ff */
[----:B--2---:R-:W-:Y:S05]  /*9140*/  @!P0 NANOSLEEP.SYNCS 0x989680 ;  /* 0x009896800000895d */ /* 0x004fea0003900000 */
[----:B------:R-:W2:Y:S02]  /*9150*/  @!P0 SYNCS.PHASECHK.TRANS64 P0, [R0+URZ], R3 ;  /* 0x00000003000085a7 */ /* 0x000ea400080010ff */
[----:B--2---:R-:W-:Y:S05]  /*9160*/  @!P0 BRA `(.L_x_218) ;  /* 0xfffffffc00f08947 */ /* 0x004fea000383ffff */
[----:B------:R-:W-:Y:S05]  /*9170*/  BRA `(.L_x_219) ;  /* 0xffffffb000007947 */ /* 0x000fea000383ffff */
.L_x_81:
[----:B-1----:R1:W2:Y:S02]  /*9180*/  SYNCS.PHASECHK.TRANS64.TRYWAIT P0, [R2+URZ+0x2c0], R4 ;  /* 0x0002c004020075a7 */ /* 0x0022a400080011ff */
[----:B--2---:R-:W-:Y:S05]  /*9190*/  @!P0 NANOSLEEP.SYNCS 0x989680 ;  /* 0x009896800000895d */ /* 0x004fea0003900000 */
[----:B------:R-:W2:Y:S02]  /*91a0*/  @!P0 SYNCS.PHASECHK.TRANS64 P0, [R2+URZ+0x2c0], R4 ;  /* 0x0002c004020085a7 */ /* 0x000ea400080010ff */
[----:B--2---:R-:W-:Y:S05]  /*91b0*/  @!P0 BRA `(.L_x_81) ;  /* 0xfffffffc00f08947 */ /* 0x004fea000383ffff */
[----:B------:R-:W-:Y:S05]  /*91c0*/  BRA `(.L_x_220) ;  /* 0xffffffb0005c7947 */ /* 0x000fea000383ffff */
.L_x_82:
[----:B------:R-:W-:-:S07]  /*91d0*/  MOV R2, UR5 ;  /* 0x0000000500027c02 */ /* 0x000fce0008000f00 */
.L_x_221:
[----:B-1----:R1:W2:Y:S02]  /*91e0*/  SYNCS.PHASECHK.TRANS64.TRYWAIT P0, [R2+URZ+0x270], R5 ;  /* 0x00027005020075a7 */ /* 0x0022a400080011ff */
[----:B--2---:R-:W-:Y:S05]  /*91f0*/  @!P0 NANOSLEEP.SYNCS 0x989680 ;  /* 0x009896800000895d */ /* 0x004fea0003900000 */
[----:B------:R-:W2:Y:S02]  /*9200*/  @!P0 SYNCS.PHASECHK.TRANS64 P0, [R2+URZ+0x270], R5 ;  /* 0x00027005020085a7 */ /* 0x000ea400080010ff */
[----:B--2---:R-:W-:Y:S05]  /*9210*/  @!P0 BRA `(.L_x_221) ;  /* 0xfffffffc00f08947 */ /* 0x004fea000383ffff */
[----:B------:R-:W-:Y:S05]  /*9220*/  BRA `(.L_x_222) ;  /* 0xffffffb0006c7947 */ /* 0x000fea000383ffff */
.L_x_83:
[----:B-1----:R1:W2:Y:S02]  /*9230*/  SYNCS.PHASECHK.TRANS64.TRYWAIT P1, [R2+URZ+0x260], R4 ;  /* 0x00026004020075a7 */ /* 0x0022a400080211ff */
[----:B--2---:R-:W-:Y:S05]  /*9240*/  @!P1 NANOSLEEP.SYNCS 0x989680 ;  /* 0x009896800000995d */ /* 0x004fea0003900000 */
[----:B------:R-:W2:Y:S02]  /*9250*/  @!P1 SYNCS.PHASECHK.TRANS64 P1, [R2+URZ+0x260], R4 ;  /* 0x00026004020095a7 */ /* 0x000ea400080210ff */
[----:B--2---:R-:W-:Y:S05]  /*9260*/  @!P1 BRA `(.L_x_83) ;  /* 0xfffffffc00f09947 */ /* 0x004fea000383ffff */
[----:B------:R-:W-:Y:S05]  /*9270*/  BRA `(.L_x_223) ;  /* 0xffffffb0009c7947 */ /* 0x000fea000383ffff */
.L_x_86:
[----:B------:R-:W-:-:S07]  /*9280*/  MOV R0, UR5 ;  /* 0x0000000500007c02 */ /* 0x000fce0008000f00 */
.L_x_224:
[----:B-1----:R1:W2:Y:S02]  /*9290*/  SYNCS.PHASECHK.TRANS64.TRYWAIT P0, [R0+URZ+0x270], R2 ;  /* 0x00027002000075a7 */ /* 0x0022a400080011ff */
[----:B--2---:R-:W-:Y:S05]  /*92a0*/  @!P0 NANOSLEEP.SYNCS 0x989680 ;  /* 0x009896800000895d */ /* 0x004fea0003900000 */
[----:B------:R-:W2:Y:S02]  /*92b0*/  @!P0 SYNCS.PHASECHK.TRANS64 P0, [R0+URZ+0x270], R2 ;  /* 0x00027002000085a7 */ /* 0x000ea400080010ff */
[----:B--2---:R-:W-:Y:S05]  /*92c0*/  @!P0 BRA `(.L_x_224) ;  /* 0xfffffffc00f08947 */ /* 0x004fea000383ffff */
[----:B------:R-:W-:Y:S05]  /*92d0*/  BRA `(.L_x_85) ;  /* 0xffffffb000f07947 */ /* 0x000fea000383ffff */
.L_x_95:
[----:B-1----:R-:W-:-:S04]  /*92e0*/  MOV R5, UR4 ;  /* 0x0000000400057c02 */ /* 0x002fc80008000f00 */
[----:B------:R1:W2:Y:S03]  /*92f0*/  SYNCS.PHASECHK.TRANS64.TRYWAIT P0, [R5+URZ+0x8], R6 ;  /* 0x00000806050075a7 */ /* 0x0002a600080011ff */
[----:B--2---:R-:W-:Y:S05]  /*9300*/  @!P0 NANOSLEEP.SYNCS 0x989680 ;  /* 0x009896800000895d */ /* 0x004fea0003900000 */
[----:B------:R-:W2:Y:S02]  /*9310*/  @!P0 SYNCS.PHASECHK.TRANS64 P0, [R5+URZ+0x8], R6 ;  /* 0x00000806050085a7 */ /* 0x000ea400080010ff */
[----:B--2---:R-:W-:Y:S05]  /*9320*/  @!P0 BRA `(.L_x_95) ;  /* 0xfffffffc00ec8947 */ /* 0x004fea000383ffff */
[----:B------:R-:W-:Y:S05]  /*9330*/  BRA `(.L_x_94) ;  /* 0xffffffb400a47947 */ /* 0x000fea000383ffff */
.L_x_97:
[----:B------:R-:W-:Y:S01]  /*9340*/  BSSY B0, `(.L_x_225) ;  /* 0x0000006000007945 */ /* 0x000fe20003800000 */
[----:B------:R-:W-:-:S07]  /*9350*/  MOV R15, 0xffffffff ;  /* 0xffffffff000f7802 */ /* 0x000fce0000000f00 */
[----:B-1---5:R-:W-:Y:S05]  /*9360*/  WARPSYNC.COLLECTIVE R15, `(.L_x_226) ;  /* 0x000000000f0c7348 */ /* 0x022fea0003c00000 */
[----:B------:R-:W-:Y:S02]  /*9370*/  ELECT P6, UR79, PT ;  /* 0x00000000004f782f */ /* 0x000fe400038c0000 */
[----:B------:R-:W-:Y:S01]  /*9380*/  MOV R14, UR79 ;  /* 0x0000004f000e7c02 */ /* 0x000fe20008000f00 */
[----:B-1---5:R-:W-:Y:S10]  /*9390*/  ENDCOLLECTIVE ;  /* 0x000000000000791b */ /* 0x022ff40003800000 */
.L_x_226:
[----:B------:R-:W-:Y:S05]  /*93a0*/  BSYNC B0 ;  /* 0x0000000000007941 */ /* 0x000fea0003800000 */
.L_x_225:
[----:B------:R-:W-:Y:S01]  /*93b0*/  PLOP3.LUT P0, PT, P6, PT, PT, 0x80, 0x8 ;  /* 0x000000000008781c */ /* 0x000fe2000370f070 */
[----:B------:R-:W-:-:S12]  /*93c0*/  BRA `(.L_x_227) ;  /* 0xffffffb400d07947 */ /* 0x000fd8000383ffff */
.L_x_99:
[----:B-1----:R-:W-:-:S04]  /*93d0*/  MOV R0, UR4 ;  /* 0x0000000400007c02 */ /* 0x002fc80008000f00 */
[----:B------:R1:W2:Y:S03]  /*93e0*/  SYNCS.PHASECHK.TRANS64.TRYWAIT P0, [R0+URZ+0x8], R4 ;  /* 0x00000804000075a7 */ /* 0x0002a600080011ff */
[----:B--2---:R-:W-:Y:S05]  /*93f0*/  @!P0 NANOSLEEP.SYNCS 0x989680 ;  /* 0x009896800000895d */ /* 0x004fea0003900000 */
[----:B------:R-:W2:Y:S02]  /*9400*/  @!P0 SYNCS.PHASECHK.TRANS64 P0, [R0+URZ+0x8], R4 ;  /* 0x00000804000085a7 */ /* 0x000ea400080010ff */
[----:B--2---:R-:W-:Y:S05]  /*9410*/  @!P0 BRA `(.L_x_99) ;  /* 0xfffffffc00ec8947 */ /* 0x004fea000383ffff */
[----:B------:R-:W-:Y:S05]  /*9420*/  BRA `(.L_x_98) ;  /* 0xffffffb400d47947 */ /* 0x000fea000383ffff */
.L_x_100:
[----:B-1----:R1:W2:Y:S02]  /*9430*/  SYNCS.PHASECHK.TRANS64.TRYWAIT P0, [R0+URZ+0x260], R4 ;  /* 0x00026004000075a7 */ /* 0x0022a400080011ff */
[----:B--2---:R-:W-:Y:S05]  /*9440*/  @!P0 NANOSLEEP.SYNCS 0x989680 ;  /* 0x009896800000895d */ /* 0x004fea0003900000 */
[----:B------:R-:W2:Y:S02]  /*9450*/  @!P0 SYNCS.PHASECHK.TRANS64 P0, [R0+URZ+0x260], R4 ;  /* 0x00026004000085a7 */ /* 0x000ea400080010ff */
[----:B--2---:R-:W-:Y:S05]  /*9460*/  @!P0 BRA `(.L_x_100) ;  /* 0xfffffffc00f08947 */ /* 0x004fea000383ffff */
[----:B------:R-:W-:Y:S05]  /*9470*/  BRA `(.L_x_228) ;  /* 0xffffffb800b07947 */ /* 0x000fea000383ffff */
.L_x_102:
[----:B------:R-:W-:-:S07]  /*9480*/  MOV R0, UR8 ;  /* 0x0000000800007c02 */ /* 0x000fce0008000f00 */
.L_x_229:
[----:B-1----:R1:W2:Y:S02]  /*9490*/  SYNCS.PHASECHK.TRANS64.TRYWAIT P0, [R0+URZ+0x2a0], R4 ;  /* 0x0002a004000075a7 */ /* 0x0022a400080011ff */
[----:B--2---:R-:W-:Y:S05]  /*94a0*/  @!P0 NANOSLEEP.SYNCS 0x989680 ;  /* 0x009896800000895d */ /* 0x004fea0003900000 */
[----:B------:R-:W2:Y:S02]  /*94b0*/  @!P0 SYNCS.PHASECHK.TRANS64 P0, [R0+URZ+0x2a0], R4 ;  /* 0x0002a004000085a7 */ /* 0x000ea400080010ff */
[----:B--2---:R-:W-:Y:S05]  /*94c0*/  @!P0 BRA `(.L_x_229) ;  /* 0xfffffffc00f08947 */ /* 0x004fea000383ffff */
[----:B------:R-:W-:Y:S05]  /*94d0*/  BRA `(.L_x_230) ;  /* 0xffffffb800fc7947 */ /* 0x000fea000383ffff */
.L_x_105:
[----:B------:R-:W-:Y:S07]  /*94e0*/  MOV R0, UR7 ;  /* 0x0000000700007c02 */ /* 0x000fee0008000f00 */
.L_x_231:
[----:B-1----:R1:W2:Y:S02]  /*94f0*/  SYNCS.PHASECHK.TRANS64.TRYWAIT P0, [R0+URZ], R4 ;  /* 0x00000004000075a7 */ /* 0x0022a400080011ff */
[----:B--2---:R-:W-:Y:S05]  /*9500*/  @!P0 NANOSLEEP.SYNCS 0x989680 ;  /* 0x009896800000895d */ /* 0x004fea0003900000 */
[----:B------:R-:W2:Y:S02]  /*9510*/  @!P0 SYNCS.PHASECHK.TRANS64 P0, [R0+URZ], R4 ;  /* 0x00000004000085a7 */ /* 0x000ea400080010ff */
[----:B--2---:R-:W-:Y:S05]  /*9520*/  @!P0 BRA `(.L_x_231) ;  /* 0xfffffffc00f08947 */ /* 0x004fea000383ffff */
[----:B------:R-:W-:Y:S05]  /*9530*/  BRA `(.L_x_104) ;  /* 0xffffffbc00107947 */ /* 0x000fea000383ffff */
.L_x_109:
[----:B-1----:R-:W-:-:S07]  /*9540*/  MOV R0, UR7 ;  /* 0x0000000700007c02 */ /* 0x002fce0008000f00 */
.L_x_232:
[----:B-1----:R1:W2:Y:S02]  /*9550*/  SYNCS.PHASECHK.TRANS64.TRYWAIT P0, [R0+URZ], R2 ;  /* 0x00000002000075a7 */ /* 0x0022a400080011ff */
[----:B--2---:R-:W-:Y:S05]  /*9560*/  @!P0 NANOSLEEP.SYNCS 0x989680 ;  /* 0x009896800000895d */ /* 0x004fea0003900000 */
[----:B------:R-:W2:Y:S02]  /*9570*/  @!P0 SYNCS.PHASECHK.TRANS64 P0, [R0+URZ], R2 ;  /* 0x00000002000085a7 */ /* 0x000ea400080010ff */
[----:B--2---:R-:W-:Y:S05]  /*9580*/  @!P0 BRA `(.L_x_232) ;  /* 0xfffffffc00f08947 */ /* 0x004fea000383ffff */
[----:B------:R-:W-:Y:S05]  /*9590*/  BRA `(.L_x_233) ;  /* 0xffffffbc00dc7947 */ /* 0x000fea000383ffff */
.L_x_110:
[----:B------:R-:W-:-:S07]  /*95a0*/  MOV R0, UR7 ;  /* 0x0000000700007c02 */ /* 0x000fce0008000f00 */
.L_x_234:
[----:B-1----:R1:W2:Y:S02]  /*95b0*/  SYNCS.PHASECHK.TRANS64.TRYWAIT P0, [R0+URZ], R3 ;  /* 0x00000003000075a7 */ /* 0x0022a400080011ff */
[----:B--2---:R-:W-:Y:S05]  /*95c0*/  @!P0 NANOSLEEP.SYNCS 0x989680 ;  /* 0x009896800000895d */ /* 0x004fea0003900000 */
[----:B------:R-:W2:Y:S02]  /*95d0*/  @!P0 SYNCS.PHASECHK.TRANS64 P0, [R0+URZ], R3 ;  /* 0x00000003000085a7 */ /* 0x000ea400080010ff */
[----:B--2---:R-:W-:Y:S05]  /*95e0*/  @!P0 BRA `(.L_x_234) ;  /* 0xfffffffc00f08947 */ /* 0x004fea000383ffff */
[----:B------:R-:W-:Y:S05]  /*95f0*/  BRA `(.L_x_235) ;  /* 0xffffffbc00e87947 */ /* 0x000fea000383ffff */
.L_x_111:
[----:B------:R-:W-:-:S07]  /*9600*/  MOV R0, UR7 ;  /* 0x0000000700007c02 */ /* 0x000fce0008000f00 */
.L_x_236:
[----:B-1----:R1:W2:Y:S02]  /*9610*/  SYNCS.PHASECHK.TRANS64.TRYWAIT P0, [R0+URZ], R3 ;  /* 0x00000003000075a7 */ /* 0x0022a400080011ff */
[----:B--2---:R-:W-:Y:S05]  /*9620*/  @!P0 NANOSLEEP.SYNCS 0x989680 ;  /* 0x009896800000895d */ /* 0x004fea0003900000 */
[----:B------:R-:W2:Y:S02]  /*9630*/  @!P0 SYNCS.PHASECHK.TRANS64 P0, [R0+URZ], R3 ;  /* 0x00000003000085a7 */ /* 0x000ea400080010ff */
[----:B--2---:R-:W-:Y:S05]  /*9640*/  @!P0 BRA `(.L_x_236) ;  /* 0xfffffffc00f08947 */ /* 0x004fea000383ffff */
[----:B------:R-:W-:Y:S05]  /*9650*/  BRA `(.L_x_237) ;  /* 0xffffffbc00f47947 */ /* 0x000fea000383ffff */
.L_x_114:
[----:B------:R-:W-:-:S07]  /*9660*/  MOV R0, UR6 ;  /* 0x0000000600007c02 */ /* 0x000fce0008000f00 */
.L_x_238:
[----:B-1----:R1:W2:Y:S02]  /*9670*/  SYNCS.PHASECHK.TRANS64.TRYWAIT P1, [R0+URZ+0x2e0], R2 ;  /* 0x0002e002000075a7 */ /* 0x0022a400080211ff */
[----:B--2---:R-:W-:Y:S05]  /*9680*/  @!P1 NANOSLEEP.SYNCS 0x989680 ;  /* 0x009896800000995d */ /* 0x004fea0003900000 */
[----:B------:R-:W2:Y:S02]  /*9690*/  @!P1 SYNCS.PHASECHK.TRANS64 P1, [R0+URZ+0x2e0], R2 ;  /* 0x0002e002000095a7 */ /* 0x000ea400080210ff */
[----:B--2---:R-:W-:Y:S05]  /*96a0*/  @!P1 BRA `(.L_x_238) ;  /* 0xfffffffc00f09947 */ /* 0x004fea000383ffff */
[----:B------:R-:W-:Y:S05]  /*96b0*/  BRA `(.L_x_239) ;  /* 0xffffffc000407947 */ /* 0x000fea000383ffff */
.L_x_119:
[----:B---3--:R3:W1:Y:S02]  /*96c0*/  SYNCS.PHASECHK.TRANS64.TRYWAIT P0, [R7+URZ+0x260], R0 ;  /* 0x00026000070075a7 */ /* 0x00866400080011ff */
[----:B-1----:R-:W-:Y:S05]  /*96d0*/  @!P0 NANOSLEEP.SYNCS 0x989680 ;  /* 0x009896800000895d */ /* 0x002fea0003900000 */
[----:B------:R-:W1:Y:S02]  /*96e0*/  @!P0 SYNCS.PHASECHK.TRANS64 P0, [R7+URZ+0x260], R0 ;  /* 0x00026000070085a7 */ /* 0x000e6400080010ff */
[----:B-1----:R-:W-:Y:S05]  /*96f0*/  @!P0 BRA `(.L_x_119) ;  /* 0xfffffffc00f08947 */ /* 0x002fea000383ffff */
[----:B------:R-:W-:Y:S05]  /*9700*/  BRA `(.L_x_240) ;  /* 0xffffffc400587947 */ /* 0x000fea000383ffff */
.L_x_122:
[----:B-1----:R-:W-:Y:S07]  /*9710*/  MOV R0, UR19 ;  /* 0x0000001300007c02 */ /* 0x002fee0008000f00 */
.L_x_241:
[----:B-1----:R1:W2:Y:S02]  /*9720*/  SYNCS.PHASECHK.TRANS64.TRYWAIT P2, [R0+URZ+0x258], R7 ;  /* 0x00025807000075a7 */ /* 0x0022a400080411ff */
[----:B--2---:R-:W-:Y:S05]  /*9730*/  @!P2 NANOSLEEP.SYNCS 0x989680 ;  /* 0x009896800000a95d */ /* 0x004fea0003900000 */
[----:B------:R-:W2:Y:S02]  /*9740*/  @!P2 SYNCS.PHASECHK.TRANS64 P2, [R0+URZ+0x258], R7 ;  /* 0x000258070000a5a7 */ /* 0x000ea400080410ff */
[----:B--2---:R-:W-:Y:S05]  /*9750*/  @!P2 BRA `(.L_x_241) ;  /* 0xfffffffc00f0a947 */ /* 0x004fea000383ffff */
[----:B------:R-:W-:Y:S05]  /*9760*/  BRA `(.L_x_121) ;  /* 0xffffffc800a07947 */ /* 0x000fea000383ffff */
.L_x_125:
[----:B-1----:R-:W-:Y:S07]  /*9770*/  MOV R0, UR19 ;  /* 0x0000001300007c02 */ /* 0x002fee0008000f00 */
.L_x_242:
[----:B-1----:R1:W2:Y:S02]  /*9780*/  SYNCS.PHASECHK.TRANS64.TRYWAIT P0, [R0+URZ+0x248], R6 ;  /* 0x00024806000075a7 */ /* 0x0022a400080011ff */
[----:B--2---:R-:W-:Y:S05]  /*9790*/  @!P0 NANOSLEEP.SYNCS 0x989680 ;  /* 0x009896800000895d */ /* 0x004fea0003900000 */
[----:B------:R-:W2:Y:S02]  /*97a0*/  @!P0 SYNCS.PHASECHK.TRANS64 P0, [R0+URZ+0x248], R6 ;  /* 0x00024806000085a7 */ /* 0x000ea400080010ff */
[----:B--2---:R-:W-:Y:S05]  /*97b0*/  @!P0 BRA `(.L_x_242) ;  /* 0xfffffffc00f08947 */ /* 0x004fea000383ffff */
[----:B------:R-:W-:Y:S05]  /*97c0*/  BRA `(.L_x_243) ;  /* 0xffffffc800ec7947 */ /* 0x000fea000383ffff */
.L_x_128:
[----:B--2---:R2:W4:Y:S02]  /*97d0*/  SYNCS.PHASECHK.TRANS64.TRYWAIT P0, [R3+URZ+0x260], R0 ;  /* 0x00026000030075a7 */ /* 0x00452400080011ff */
[----:B----4-:R-:W-:Y:S05]  /*97e0*/  @!P0 NANOSLEEP.SYNCS 0x989680 ;  /* 0x009896800000895d */ /* 0x010fea0003900000 */
[----:B------:R-:W4:Y:S02]  /*97f0*/  @!P0 SYNCS.PHASECHK.TRANS64 P0, [R3+URZ+0x260], R0 ;  /* 0x00026000030085a7 */ /* 0x000f2400080010ff */
[----:B----4-:R-:W-:Y:S05]  /*9800*/  @!P0 BRA `(.L_x_128) ;  /* 0xfffffffc00f08947 */ /* 0x010fea000383ffff */
[----:B------:R-:W-:Y:S05]  /*9810*/  BRA `(.L_x_244) ;  /* 0xffffffd0003c7947 */ /* 0x000fea000383ffff */
.L_x_139:
[----:B-1----:R-:W-:Y:S04]  /*9820*/  MOV R0, UR57 ;  /* 0x0000003900007c02 */ /* 0x002fe80008000f00 */
[----:B------:R1:W2:Y:S03]  /*9830*/  SYNCS.PHASECHK.TRANS64.TRYWAIT P1, [R0+URZ+0x240], R3 ;  /* 0x00024003000075a7 */ /* 0x0002a600080211ff */
[----:B--2---:R-:W-:Y:S05]  /*9840*/  @!P1 NANOSLEEP.SYNCS 0x989680 ;  /* 0x009896800000995d */ /* 0x004fea0003900000 */
[----:B------:R-:W2:Y:S02]  /*9850*/  @!P1 SYNCS.PHASECHK.TRANS64 P1, [R0+URZ+0x240], R3 ;  /* 0x00024003000095a7 */ /* 0x000ea400080210ff */
[----:B--2---:R-:W-:Y:S05]  /*9860*/  @!P1 BRA `(.L_x_139) ;  /* 0xfffffffc00ec9947 */ /* 0x004fea000383ffff */
[----:B------:R-:W-:Y:S05]  /*9870*/  BRA `(.L_x_138) ;  /* 0xffffffdc004c7947 */ /* 0x000fea000383ffff */
.L_x_141:
[----:B------:R1:W1:Y:S02]  /*9880*/  SYNCS.PHASECHK.TRANS64.TRYWAIT P1, [R82+URZ+0x280], R4 ;  /* 0x00028004520075a7 */ /* 0x00026400080211ff */
[----:B-1----:R-:W-:Y:S05]  /*9890*/  @!P1 NANOSLEEP.SYNCS 0x989680 ;  /* 0x009896800000995d */ /* 0x002fea0003900000 */
[----:B------:R-:W1:Y:S02]  /*98a0*/  @!P1 SYNCS.PHASECHK.TRANS64 P1, [R82+URZ+0x280], R4 ;  /* 0x00028004520095a7 */ /* 0x000e6400080210ff */
[----:B-1----:R-:W-:Y:S05]  /*98b0*/  @!P1 BRA `(.L_x_141) ;  /* 0xfffffffc00f09947 */ /* 0x002fea000383ffff */
[----:B------:R-:W-:Y:S05]  /*98c0*/  BRA `(.L_x_140) ;  /* 0xffffffdc00887947 */ /* 0x000fea000383ffff */
        .weak           $__internal_0_$__cuda_sm10x_tcgen05_guardrail_trap_col_being_dealloced_not_returned_by_alloc
        .type           $__internal_0_$__cuda_sm10x_tcgen05_guardrail_trap_col_being_dealloced_not_returned_by_alloc,@function
        .size           $__internal_0_$__cuda_sm10x_tcgen05_guardrail_trap_col_being_dealloced_not_returned_by_alloc,($__internal_1_$__cuda_sm10x_tcgen05_guardrail_trap_phase_invalid_during_alloc - $__internal_0_$__cuda_sm10x_tcgen05_guardrail_trap_col_being_dealloced_not_returned_by_alloc)
$__internal_0_$__cuda_sm10x_tcgen05_guardrail_trap_col_being_dealloced_not_returned_by_alloc:
[----:B------:R-:W-:Y:S05]  /*98d0*/  BPT.TRAP 0x1 ;  /* 0x000000040000795c */ /* 0x000fea0000300000 */
[----:B------:R-:W-:-:S04]  /*98e0*/  HFMA2 R3, -RZ, RZ, 0, 0 ;  /* 0x00000000ff037431 */ /* 0x000fc800000001ff */
[----:B------:R-:W-:Y:S05]  /*98f0*/  RET.REL.NODEC R2 `(_ZN7cutlass13device_kernelINS_4gemm6kernel13GemmUniversalIN4cute5tupleIJiiiiEEENS1_10collective13CollectiveMmaINS1_35MainloopSm100TmaUmmaWarpSpecializedILi36ELi2ELi4ENS5_IJNS4_1CILi4EEESB_NSA_ILi1EEEEEEEENS5_IJNSA_ILi128EEENSA_ILi64EEESG_EEENS_12float_e5m2_tENS5_IJlSC_lEEESI_SJ_NS4_8TiledMMAINS4_8MMA_AtomIJNS4_10MMA_TraitsINS4_25SM100_MMA_F8F6F4_2x1SM_SSEJSI_SI_fSF_SG_NS4_17integral_constantINS4_4UMMA5MajorELSQ_0EEESR_NSO_INSP_7ScaleInELSS_0EEEST_EEEEEENS4_6LayoutINS5_IJSC_SC_SC_EEENS5_IJNSA_ILi0EEESY_SY_EEEEENS5_IJNS4_10UnderscoreES11_S11_EEEEENS4_28SM100_TMA_2SM_LOAD_MULTICASTENS4_14ComposedLayoutINS4_7SwizzleILi2ELi4ELi3EEENS4_18smem_ptr_flag_bitsILi8EEENSW_INS5_IJNSA_ILi8EEESG_EEENS5_IJSG_SC_EEEEEEEvNS4_8identityES14_S1E_vS1F_EENS_8epilogue10collective18CollectiveEpilogueINS1H_23Sm100TmaWarpSpecializedILi1ELi1ELi32ELb0ELb0EEEJNS5_IJSG_SG_SG_EEENS5_IJNSW_ISG_SC_EES1N_EEESI_SJ_SI_SJ_NS1H_6fusion15FusionCallbacksIS1L_NS1P_17LinearCombinationISI_fSI_fLNS_15FloatRoundStyleE2EEES1M_S1O_JEEENS4_5SM1004TMEM4LOAD26SM100_TMEM_LOAD_32dp32b32xENS4_13SM90_TMA_LOADES1E_NS4_39AutoVectorizingCopyWithAssumedAlignmentILi128EEENS4_14SM90_TMA_STOREES1E_S21_S21_EEEvvEEEEvNT_6ParamsE) ;  /* 0xffffff6402c07950 */ /* 0x000fea0003c3ffff */
        .weak           $__internal_1_$__cuda_sm10x_tcgen05_guardrail_trap_phase_invalid_during_alloc
        .type           $__internal_1_$__cuda_sm10x_tcgen05_guardrail_trap_phase_invalid_during_alloc,@function
        .size           $__internal_1_$__cuda_sm10x_tcgen05_guardrail_trap_phase_invalid_during_alloc,($__internal_2_$__cuda_sm10x_tcgen05_guardrail_trap_unallocated_columns_being_dealloced - $__internal_1_$__cuda_sm10x_tcgen05_guardrail_trap_phase_invalid_during_alloc)
$__internal_1_$__cuda_sm10x_tcgen05_guardrail_trap_phase_invalid_during_alloc:
[----:B------:R-:W-:Y:S05]  /*9900*/  BPT.TRAP 0x1 ;  /* 0x000000040000795c */ /* 0x000fea0000300000 */
[----:B------:R-:W-:-:S04]  /*9910*/  MOV R5, 0x0 ;  /* 0x0000000000057802 */ /* 0x000fc80000000f00 */
[----:B------:R-:W-:Y:S05]  /*9920*/  RET.REL.NODEC R4 `(_ZN7cutlass13device_kernelINS_4gemm6kernel13GemmUniversalIN4cute5tupleIJiiiiEEENS1_10collective13CollectiveMmaINS1_35MainloopSm100TmaUmmaWarpSpecializedILi36ELi2ELi4ENS5_IJNS4_1CILi4EEESB_NSA_ILi1EEEEEEEENS5_IJNSA_ILi128EEENSA_ILi64EEESG_EEENS_12float_e5m2_tENS5_IJlSC_lEEESI_SJ_NS4_8TiledMMAINS4_8MMA_AtomIJNS4_10MMA_TraitsINS4_25SM100_MMA_F8F6F4_2x1SM_SSEJSI_SI_fSF_SG_NS4_17integral_constantINS4_4UMMA5MajorELSQ_0EEESR_NSO_INSP_7ScaleInELSS_0EEEST_EEEEEENS4_6LayoutINS5_IJSC_SC_SC_EEENS5_IJNSA_ILi0EEESY_SY_EEEEENS5_IJNS4_10UnderscoreES11_S11_EEEEENS4_28SM100_TMA_2SM_LOAD_MULTICASTENS4_14ComposedLayoutINS4_7SwizzleILi2ELi4ELi3EEENS4_18smem_ptr_flag_bitsILi8EEENSW_INS5_IJNSA_ILi8EEESG_EEENS5_IJSG_SC_EEEEEEEvNS4_8identityES14_S1E_vS1F_EENS_8epilogue10collective18CollectiveEpilogueINS1H_23Sm100TmaWarpSpecializedILi1ELi1ELi32ELb0ELb0EEEJNS5_IJSG_SG_SG_EEENS5_IJNSW_ISG_SC_EES1N_EEESI_SJ_SI_SJ_NS1H_6fusion15FusionCallbacksIS1L_NS1P_17LinearCombinationISI_fSI_fLNS_15FloatRoundStyleE2EEES1M_S1O_JEEENS4_5SM1004TMEM4LOAD26SM100_TMEM_LOAD_32dp32b32xENS4_13SM90_TMA_LOADES1E_NS4_39AutoVectorizingCopyWithAssumedAlignmentILi128EEENS4_14SM90_TMA_STOREES1E_S21_S21_EEEvvEEEEvNT_6ParamsE) ;  /* 0xffffff6404b47950 */ /* 0x000fea0003c3ffff */
        .weak           $__internal_2_$__cuda_sm10x_tcgen05_guardrail_trap_unallocated_columns_being_dealloced
        .type           $__internal_2_$__cuda_sm10x_tcgen05_guardrail_trap_unallocated_columns_being_dealloced,@function
        .size           $__internal_2_$__cuda_sm10x_tcgen05_guardrail_trap_unallocated_columns_being_dealloced,(.L_x_246 - $__internal_2_$__cuda_sm10x_tcgen05_guardrail_trap_unallocated_columns_being_dealloced)
$__internal_2_$__cuda_sm10x_tcgen05_guardrail_trap_unallocated_columns_being_dealloced:
[----:B------:R-:W-:Y:S05]  /*9930*/  BPT.TRAP 0x1 ;  /* 0x000000040000795c */ /* 0x000fea0000300000 */
[----:B------:R-:W-:-:S04]  /*9940*/  HFMA2 R3, -RZ, RZ, 0, 0 ;  /* 0x00000000ff037431 */ /* 0x000fc800000001ff */
[----:B------:R-:W-:Y:S05]  /*9950*/  RET.REL.NODEC R2 `(_ZN7cutlass13device_kernelINS_4gemm6kernel13GemmUniversalIN4cute5tupleIJiiiiEEENS1_10collective13CollectiveMmaINS1_35MainloopSm100TmaUmmaWarpSpecializedILi36ELi2ELi4ENS5_IJNS4_1CILi4EEESB_NSA_ILi1EEEEEEEENS5_IJNSA_ILi128EEENSA_ILi64EEESG_EEENS_12float_e5m2_tENS5_IJlSC_lEEESI_SJ_NS4_8TiledMMAINS4_8MMA_AtomIJNS4_10MMA_TraitsINS4_25SM100_MMA_F8F6F4_2x1SM_SSEJSI_SI_fSF_SG_NS4_17integral_constantINS4_4UMMA5MajorELSQ_0EEESR_NSO_INSP_7ScaleInELSS_0EEEST_EEEEEENS4_6LayoutINS5_IJSC_SC_SC_EEENS5_IJNSA_ILi0EEESY_SY_EEEEENS5_IJNS4_10UnderscoreES11_S11_EEEEENS4_28SM100_TMA_2SM_LOAD_MULTICASTENS4_14ComposedLayoutINS4_7SwizzleILi2ELi4ELi3EEENS4_18smem_ptr_flag_bitsILi8EEENSW_INS5_IJNSA_ILi8EEESG_EEENS5_IJSG_SC_EEEEEEEvNS4_8identityES14_S1E_vS1F_EENS_8epilogue10collective18CollectiveEpilogueINS1H_23Sm100TmaWarpSpecializedILi1ELi1ELi32ELb0ELb0EEEJNS5_IJSG_SG_SG_EEENS5_IJNSW_ISG_SC_EES1N_EEESI_SJ_SI_SJ_NS1H_6fusion15FusionCallbacksIS1L_NS1P_17LinearCombinationISI_fSI_fLNS_15FloatRoundStyleE2EEES1M_S1O_JEEENS4_5SM1004TMEM4LOAD26SM100_TMEM_LOAD_32dp32b32xENS4_13SM90_TMA_LOADES1E_NS4_39AutoVectorizingCopyWithAssumedAlignmentILi128EEENS4_14SM90_TMA_STOREES1E_S21_S21_EEEvvEEEEvNT_6ParamsE) ;  /* 0xffffff6402a87950 */ /* 0x000fea0003c3ffff */
.L_x_245:
[----:B------:R-:W-:-:S00]  /*9960*/  BRA `(.L_x_245) ;  /* 0xfffffffc00fc7947 */ /* 0x000fc0000383ffff */
[----:B------:R-:W-:-:S00]  /*9970*/  NOP ;  /* 0x0000000000007918 */ /* 0x000fc00000000000 */
        /* <DEDUP_REMOVED lines=8> */
.L_x_246:


//--------------------- .nv.global.init           --------------------------
	.section	.nv.global.init,"aw",@progbits
.nv.global.init:
	.type		$str$27,@object
	.size		$str$27,($str$28 - $str$27)
$str$27:
        /*0000*/ 	.byte	0x28, 0x61, 0x64, 0x64, 0x72, 0x65, 0x73, 0x73, 0x20, 0x26, 0x20, 0x6d, 0x61, 0x73, 0x6b, 0x29
        /*0010*/ 	.byte	0x20, 0x3d, 0x3d, 0x20, 0x30, 0x00
	.type		$str$28,@object
	.size		$str$28,($str$26 - $str$28)
$str$28:
        /*0016*/ 	.byte	0x2f, 0x74, 0x6d, 0x70, 0x2f, 0x63, 0x75, 0x74, 0x6c, 0x61, 0x73, 0x73, 0x5f, 0x73, 0x77, 0x65
        /*0026*/ 	.byte	0x65, 0x70, 0x5f, 0x73, 0x72, 0x63, 0x2f, 0x69, 0x6e, 0x63, 0x6c, 0x75, 0x64, 0x65, 0x2f, 0x63
        /*0036*/ 	.byte	0x75, 0x74, 0x65, 0x2f, 0x70, 0x6f, 0x69, 0x6e, 0x74, 0x65, 0x72, 0x5f, 0x66, 0x6c, 0x61, 0x67
        /*0046*/ 	.byte	0x67, 0x65, 0x64, 0x2e, 0x68, 0x70, 0x70, 0x00
	.type		$str$26,@object
	.size		$str$26,($str$25 - $str$26)
$str$26:
        /*004e*/ 	.byte	0x2f, 0x74, 0x6d, 0x70, 0x2f, 0x63, 0x75, 0x74, 0x6c, 0x61, 0x73, 0x73, 0x5f, 0x73, 0x77, 0x65
        /*005e*/ 	.byte	0x65, 0x70, 0x5f, 0x73, 0x72, 0x63, 0x2f, 0x69, 0x6e, 0x63, 0x6c, 0x75, 0x64, 0x65, 0x2f, 0x63
        /*006e*/ 	.byte	0x75, 0x74, 0x65, 0x2f, 0x61, 0x74, 0x6f, 0x6d, 0x2f, 0x63, 0x6f, 0x70, 0x79, 0x5f, 0x74, 0x72
        /*007e*/ 	.byte	0x61, 0x69, 0x74, 0x73, 0x5f, 0x73, 0x6d, 0x31, 0x30, 0x30, 0x2e, 0x68, 0x70, 0x70, 0x00
	.type		$str$25,@object
	.size		$str$25,(__unnamed_1 - $str$25)
$str$25:
        /*008d*/ 	.byte	0x28, 0x28, 0x75, 0x69, 0x6e, 0x74, 0x33, 0x32, 0x5f, 0x74, 0x28, 0x74, 0x68, 0x72, 0x65, 0x61
        /*009d*/ 	.byte	0x64, 0x49, 0x64, 0x78, 0x2e, 0x78, 0x29, 0x20, 0x2f, 0x20, 0x33, 0x32, 0x29, 0x20, 0x25, 0x20
        /*00ad*/ 	.byte	0x34, 0x29, 0x20, 0x3d, 0x3d, 0x20, 0x28, 0x28, 0x28, 0x74, 0x6d, 0x65, 0x6d, 0x5f, 0x61, 0x64
        /*00bd*/ 	.byte	0x64, 0x72, 0x20, 0x3e, 0x3e, 0x20, 0x31, 0x36, 0x29, 0x20, 0x2f, 0x20, 0x33, 0x32, 0x29, 0x20
        /*00cd*/ 	.byte	0x25, 0x20, 0x34, 0x29, 0x00
	.type		__unnamed_1,@object
	.size		__unnamed_1,(__unnamed_2 - __unnamed_1)
__unnamed_1:
        /*00d2*/ 	.byte	0x61, 0x75, 0x74, 0x6f, 0x20, 0x63, 0x75, 0x74, 0x65, 0x3a, 0x3a, 0x61, 0x73, 0x5f, 0x70, 0x6f
        /* <DEDUP_REMOVED lines=24> */
        /*0262*/ 	.byte	0x3c, 0x34, 0x30, 0x39, 0x36, 0x3e, 0x3e, 0x3e, 0x3e, 0x5d, 0x00
	.type		__unnamed_2,@object
	.size		__unnamed_2,(.L_2 - __unnamed_2)
__unnamed_2:
        /* <DEDUP_REMOVED lines=40> */
        /*04ed*/ 	.byte	0x74, 0x65, 0x3a, 0x3a, 0x43, 0x3c, 0x30, 0x3e, 0x3e, 0x3e, 0x3e, 0x5d, 0x00
.L_2:


//--------------------- .nv.shared._ZN7cutlass13device_kernelINS_4gemm6kernel13GemmUniversalIN4cute5tupleIJiiiiEEENS1_10collective13CollectiveMmaINS1_35MainloopSm100TmaUmmaWarpSpecializedILi36ELi2ELi4ENS5_IJNS4_1CILi4EEESB_NSA_ILi1EEEEEEEENS5_IJNSA_ILi128EEENSA_ILi64EEESG_EEENS_12float_e5m2_tENS5_IJlSC_lEEESI_SJ_NS4_8TiledMMAINS4_8MMA_AtomIJNS4_10MMA_TraitsINS4_25SM100_MMA_F8F6F4_2x1SM_SSEJSI_SI_fSF_SG_NS4_17integral_constantINS4_4UMMA5MajorELSQ_0EEESR_NSO_INSP_7ScaleInELSS_0EEEST_EEEEEENS4_6LayoutINS5_IJSC_SC_SC_EEENS5_IJNSA_ILi0EEESY_SY_EEEEENS5_IJNS4_10UnderscoreES11_S11_EEEEENS4_28SM100_TMA_2SM_LOAD_MULTICASTENS4_14ComposedLayoutINS4_7SwizzleILi2ELi4ELi3EEENS4_18smem_ptr_flag_bitsILi8EEENSW_INS5_IJNSA_ILi8EEESG_EEENS5_IJSG_SC_EEEEEEEvNS4_8identityES14_S1E_vS1F_EENS_8epilogue10collective18CollectiveEpilogueINS1H_23Sm100TmaWarpSpecializedILi1ELi1ELi32ELb0ELb0EEEJNS5_IJSG_SG_SG_EEENS5_IJNSW_ISG_SC_EES1N_EEESI_SJ_SI_SJ_NS1H_6fusion15FusionCallbacksIS1L_NS1P_17LinearCombinationISI_fSI_fLNS_15FloatRoundStyleE2EEES1M_S1O_JEEENS4_5SM1004TMEM4LOAD26SM100_TMEM_LOAD_32dp32b32xENS4_13SM90_TMA_LOADES1E_NS4_39AutoVectorizingCopyWithAssumedAlignmentILi128EEENS4_14SM90_TMA_STOREES1E_S21_S21_EEEvvEEEEvNT_6ParamsE --------------------------
	.section	.nv.shared._ZN7cutlass13device_kernelINS_4gemm6kernel13GemmUniversalIN4cute5tupleIJiiiiEEENS1_10collective13CollectiveMmaINS1_35MainloopSm100TmaUmmaWarpSpecializedILi36ELi2ELi4ENS5_IJNS4_1CILi4EEESB_NSA_ILi1EEEEEEEENS5_IJNSA_ILi128EEENSA_ILi64EEESG_EEENS_12float_e5m2_tENS5_IJlSC_lEEESI_SJ_NS4_8TiledMMAINS4_8MMA_AtomIJNS4_10MMA_TraitsINS4_25SM100_MMA_F8F6F4_2x1SM_SSEJSI_SI_fSF_SG_NS4_17integral_constantINS4_4UMMA5MajorELSQ_0EEESR_NSO_INSP_7ScaleInELSS_0EEEST_EEEEEENS4_6LayoutINS5_IJSC_SC_SC_EEENS5_IJNSA_ILi0EEESY_SY_EEEEENS5_IJNS4_10UnderscoreES11_S11_EEEEENS4_28SM100_TMA_2SM_LOAD_MULTICASTENS4_14ComposedLayoutINS4_7SwizzleILi2ELi4ELi3EEENS4_18smem_ptr_flag_bitsILi8EEENSW_INS5_IJNSA_ILi8EEESG_EEENS5_IJSG_SC_EEEEEEEvNS4_8identityES14_S1E_vS1F_EENS_8epilogue10collective18CollectiveEpilogueINS1H_23Sm100TmaWarpSpecializedILi1ELi1ELi32ELb0ELb0EEEJNS5_IJSG_SG_SG_EEENS5_IJNSW_ISG_SC_EES1N_EEESI_SJ_SI_SJ_NS1H_6fusion15FusionCallbacksIS1L_NS1P_17LinearCombinationISI_fSI_fLNS_15FloatRoundStyleE2EEES1M_S1O_JEEENS4_5SM1004TMEM4LOAD26SM100_TMEM_LOAD_32dp32b32xENS4_13SM90_TMA_LOADES1E_NS4_39AutoVectorizingCopyWithAssumedAlignmentILi128EEENS4_14SM90_TMA_STOREES1E_S21_S21_EEEvvEEEEvNT_6ParamsE,"aw",@nobits
	.sectionflags	@""
	.align	16
	.zero		1024


//--------------------- .nv.shared.reserved.0     --------------------------
	.section	.nv.shared.reserved.0,"aw",@nobits
	.weak		__nv_reservedSMEM_offset_0_alias
	.size		__nv_reservedSMEM_offset_0_alias, 0, 64
	.other		__nv_reservedSMEM_offset_0_alias,@"STO_CUDA_RESERVED_SHARED STV_DEFAULT"
__nv_reservedSMEM_offset_0_alias:
	.zero		0
.nv.shared.reserved.0:
	.zero		64
	.weak		__nv_reservedSMEM_tcgen05_partition
	.type		__nv_reservedSMEM_tcgen05_partition,@object
	.size		__nv_reservedSMEM_tcgen05_partition,(.L_0 - __nv_reservedSMEM_tcgen05_partition)
__nv_reservedSMEM_tcgen05_partition:
	.zero		32
.L_0:


//--------------------- .nv.global                --------------------------
	.section	.nv.global,"aw",@nobits
.nv.global:
	.type		_ZN40_INTERNAL_3302aea7_4_k_cu_a7388018_314434cute1_E,@object
	.size		_ZN40_INTERNAL_3302aea7_4_k_cu_a7388018_314434cute1_E,(_ZN40_INTERNAL_3302aea7_4_k_cu_a7388018_314434cuda3std3__45__cpo6cbeginE - _ZN40_INTERNAL_3302aea7_4_k_cu_a7388018_314434cute1_E)
_ZN40_INTERNAL_3302aea7_4_k_cu_a7388018_314434cute1_E:
	.zero		1
	.type		_ZN40_INTERNAL_3302aea7_4_k_cu_a7388018_314434cuda3std3__45__cpo6cbeginE,@object
	.size		_ZN40_INTERNAL_3302aea7_4_k_cu_a7388018_314434cuda3std3__45__cpo6cbeginE,(_ZN40_INTERNAL_3302aea7_4_k_cu_a7388018_314434cuda3std3__48in_placeE - _ZN40_INTERNAL_3302aea7_4_k_cu_a7388018_314434cuda3std3__45__cpo6cbeginE)
_ZN40_INTERNAL_3302aea7_4_k_cu_a7388018_314434cuda3std3__45__cpo6cbeginE:
	.zero		1
	.type		_ZN40_INTERNAL_3302aea7_4_k_cu_a7388018_314434cuda3std3__48in_placeE,@object
	.size		_ZN40_INTERNAL_3302aea7_4_k_cu_a7388018_314434cuda3std3__48in_placeE,(_ZN40_INTERNAL_3302aea7_4_k_cu_a7388018_314434cuda3std6ranges3__45__cpo9iter_moveE - _ZN40_INTERNAL_3302aea7_4_k_cu_a7388018_314434cuda3std3__48in_placeE)
_ZN40_INTERNAL_3302aea7_4_k_cu_a7388018_314434cuda3std3__48in_placeE:
	.zero		1
	.type		_ZN40_INTERNAL_3302aea7_4_k_cu_a7388018_314434cuda3std6ranges3__45__cpo9iter_moveE,@object
	.size		_ZN40_INTERNAL_3302aea7_4_k_cu_a7388018_314434cuda3std6ranges3__45__cpo9iter_moveE,(_ZN40_INTERNAL_3302aea7_4_k_cu_a7388018_314434cuda3std3__45__cpo5beginE - _ZN40_INTERNAL_3302aea7_4_k_cu_a7388018_314434cuda3std6ranges3__45__cpo9iter_moveE)
_ZN40_INTERNAL_3302aea7_4_k_cu_a7388018_314434cuda3std6ranges3__45__cpo9iter_moveE:
	.zero		1
	.type		_ZN40_INTERNAL_3302aea7_4_k_cu_a7388018_314434cuda3std3__45__cpo5beginE,@object
	.size		_ZN40_INTERNAL_3302aea7_4_k_cu_a7388018_314434cuda3std3__45__cpo5beginE,(_ZN40_INTERNAL_3302aea7_4_k_cu_a7388018_314434cuda3std3__442_GLOBAL__N__3302aea7_4_k_cu_a7388018_314436ignoreE - _ZN40_INTERNAL_3302aea7_4_k_cu_a7388018_314434cuda3std3__45__cpo5beginE)
_ZN40_INTERNAL_3302aea7_4_k_cu_a7388018_314434cuda3std3__45__cpo5beginE:
	.zero		1
	.type		_ZN40_INTERNAL_3302aea7_4_k_cu_a7388018_314434cuda3std3__442_GLOBAL__N__3302aea7_4_k_cu_a7388018_314436ignoreE,@object
	.size		_ZN40_INTERNAL_3302aea7_4_k_cu_a7388018_314434cuda3std3__442_GLOBAL__N__3302aea7_4_k_cu_a7388018_314436ignoreE,(_ZN40_INTERNAL_3302aea7_4_k_cu_a7388018_314434cute7productE - _ZN40_INTERNAL_3302aea7_4_k_cu_a7388018_314434cuda3std3__442_GLOBAL__N__3302aea7_4_k_cu_a7388018_314436ignoreE)
_ZN40_INTERNAL_3302aea7_4_k_cu_a7388018_314434cuda3std3__442_GLOBAL__N__3302aea7_4_k_cu_a7388018_314436ignoreE:
	.zero		1
	.type		_ZN40_INTERNAL_3302aea7_4_k_cu_a7388018_314434cute7productE,@object
	.size		_ZN40_INTERNAL_3302aea7_4_k_cu_a7388018_314434cute7productE,(_ZN40_INTERNAL_3302aea7_4_k_cu_a7388018_314434cuda3std3__45__cpo3endE - _ZN40_INTERNAL_3302aea7_4_k_cu_a7388018_314434cute7productE)
_ZN40_INTERNAL_3302aea7_4_k_cu_a7388018_314434cute7productE:
	.zero		1
	.type		_ZN40_INTERNAL_3302aea7_4_k_cu_a7388018_314434cuda3std3__45__cpo3endE,@object
	.size		_ZN40_INTERNAL_3302aea7_4_k_cu_a7388018_314434cuda3std3__45__cpo3endE,(_ZN40_INTERNAL_3302aea7_4_k_cu_a7388018_314434cuda3std3__419piecewise_constructE - _ZN40_INTERNAL_3302aea7_4_k_cu_a7388018_314434cuda3std3__45__cpo3endE)
_ZN40_INTERNAL_3302aea7_4_k_cu_a7388018_314434cuda3std3__45__cpo3endE:
	.zero		1
	.type		_ZN40_INTERNAL_3302aea7_4_k_cu_a7388018_314434cuda3std3__419piecewise_constructE,@object
	.size		_ZN40_INTERNAL_3302aea7_4_k_cu_a7388018_314434cuda3std3__419piecewise_constructE,(_ZN40_INTERNAL_3302aea7_4_k_cu_a7388018_314434cuda3std3__45__cpo4cendE - _ZN40_INTERNAL_3302aea7_4_k_cu_a7388018_314434cuda3std3__419piecewise_constructE)
_ZN40_INTERNAL_3302aea7_4_k_cu_a7388018_314434cuda3std3__419piecewise_constructE:
	.zero		1
	.type		_ZN40_INTERNAL_3302aea7_4_k_cu_a7388018_314434cuda3std3__45__cpo4cendE,@object
	.size		_ZN40_INTERNAL_3302aea7_4_k_cu_a7388018_314434cuda3std3__45__cpo4cendE,(_ZN40_INTERNAL_3302aea7_4_k_cu_a7388018_314434cuda3std6ranges3__45__cpo4swapE - _ZN40_INTERNAL_3302aea7_4_k_cu_a7388018_314434cuda3std3__45__cpo4cendE)
_ZN40_INTERNAL_3302aea7_4_k_cu_a7388018_314434cuda3std3__45__cpo4cendE:
	.zero		1
	.type		_ZN40_INTERNAL_3302aea7_4_k_cu_a7388018_314434cuda3std6ranges3__45__cpo4swapE,@object
	.size		_ZN40_INTERNAL_3302aea7_4_k_cu_a7388018_314434cuda3std6ranges3__45__cpo4swapE,(.L_10 - _ZN40_INTERNAL_3302aea7_4_k_cu_a7388018_314434cuda3std6ranges3__45__cpo4swapE)
_ZN40_INTERNAL_3302aea7_4_k_cu_a7388018_314434cuda3std6ranges3__45__cpo4swapE:
	.zero		1
.L_10:


//--------------------- .nv.constant0._ZN7cutlass13device_kernelINS_4gemm6kernel13GemmUniversalIN4cute5tupleIJiiiiEEENS1_10collective13CollectiveMmaINS1_35MainloopSm100TmaUmmaWarpSpecializedILi36ELi2ELi4ENS5_IJNS4_1CILi4EEESB_NSA_ILi1EEEEEEEENS5_IJNSA_ILi128EEENSA_ILi64EEESG_EEENS_12float_e5m2_tENS5_IJlSC_lEEESI_SJ_NS4_8TiledMMAINS4_8MMA_AtomIJNS4_10MMA_TraitsINS4_25SM100_MMA_F8F6F4_2x1SM_SSEJSI_SI_fSF_SG_NS4_17integral_constantINS4_4UMMA5MajorELSQ_0EEESR_NSO_INSP_7ScaleInELSS_0EEEST_EEEEEENS4_6LayoutINS5_IJSC_SC_SC_EEENS5_IJNSA_ILi0EEESY_SY_EEEEENS5_IJNS4_10UnderscoreES11_S11_EEEEENS4_28SM100_TMA_2SM_LOAD_MULTICASTENS4_14ComposedLayoutINS4_7SwizzleILi2ELi4ELi3EEENS4_18smem_ptr_flag_bitsILi8EEENSW_INS5_IJNSA_ILi8EEESG_EEENS5_IJSG_SC_EEEEEEEvNS4_8identityES14_S1E_vS1F_EENS_8epilogue10collective18CollectiveEpilogueINS1H_23Sm100TmaWarpSpecializedILi1ELi1ELi32ELb0ELb0EEEJNS5_IJSG_SG_SG_EEENS5_IJNSW_ISG_SC_EES1N_EEESI_SJ_SI_SJ_NS1H_6fusion15FusionCallbacksIS1L_NS1P_17LinearCombinationISI_fSI_fLNS_15FloatRoundStyleE2EEES1M_S1O_JEEENS4_5SM1004TMEM4LOAD26SM100_TMEM_LOAD_32dp32b32xENS4_13SM90_TMA_LOADES1E_NS4_39AutoVectorizingCopyWithAssumedAlignmentILi128EEENS4_14SM90_TMA_STOREES1E_S21_S21_EEEvvEEEEvNT_6ParamsE --------------------------
	.section	.nv.constant0._ZN7cutlass13device_kernelINS_4gemm6kernel13GemmUniversalIN4cute5tupleIJiiiiEEENS1_10collective13CollectiveMmaINS1_35MainloopSm100TmaUmmaWarpSpecializedILi36ELi2ELi4ENS5_IJNS4_1CILi4EEESB_NSA_ILi1EEEEEEEENS5_IJNSA_ILi128EEENSA_ILi64EEESG_EEENS_12float_e5m2_tENS5_IJlSC_lEEESI_SJ_NS4_8TiledMMAINS4_8MMA_AtomIJNS4_10MMA_TraitsINS4_25SM100_MMA_F8F6F4_2x1SM_SSEJSI_SI_fSF_SG_NS4_17integral_constantINS4_4UMMA5MajorELSQ_0EEESR_NSO_INSP_7ScaleInELSS_0EEEST_EEEEEENS4_6LayoutINS5_IJSC_SC_SC_EEENS5_IJNSA_ILi0EEESY_SY_EEEEENS5_IJNS4_10UnderscoreES11_S11_EEEEENS4_28SM100_TMA_2SM_LOAD_MULTICASTENS4_14ComposedLayoutINS4_7SwizzleILi2ELi4ELi3EEENS4_18smem_ptr_flag_bitsILi8EEENSW_INS5_IJNSA_ILi8EEESG_EEENS5_IJSG_SC_EEEEEEEvNS4_8identityES14_S1E_vS1F_EENS_8epilogue10collective18CollectiveEpilogueINS1H_23Sm100TmaWarpSpecializedILi1ELi1ELi32ELb0ELb0EEEJNS5_IJSG_SG_SG_EEENS5_IJNSW_ISG_SC_EES1N_EEESI_SJ_SI_SJ_NS1H_6fusion15FusionCallbacksIS1L_NS1P_17LinearCombinationISI_fSI_fLNS_15FloatRoundStyleE2EEES1M_S1O_JEEENS4_5SM1004TMEM4LOAD26SM100_TMEM_LOAD_32dp32b32xENS4_13SM90_TMA_LOADES1E_NS4_39AutoVectorizingCopyWithAssumedAlignmentILi128EEENS4_14SM90_TMA_STOREES1E_S21_S21_EEEvvEEEEvNT_6ParamsE,"a",@progbits
	.sectionflags	@""
	.align	4
.nv.constant0._ZN7cutlass13device_kernelINS_4gemm6kernel13GemmUniversalIN4cute5tupleIJiiiiEEENS1_10collective13CollectiveMmaINS1_35MainloopSm100TmaUmmaWarpSpecializedILi36ELi2ELi4ENS5_IJNS4_1CILi4EEESB_NSA_ILi1EEEEEEEENS5_IJNSA_ILi128EEENSA_ILi64EEESG_EEENS_12float_e5m2_tENS5_IJlSC_lEEESI_SJ_NS4_8TiledMMAINS4_8MMA_AtomIJNS4_10MMA_TraitsINS4_25SM100_MMA_F8F6F4_2x1SM_SSEJSI_SI_fSF_SG_NS4_17integral_constantINS4_4UMMA5MajorELSQ_0EEESR_NSO_INSP_7ScaleInELSS_0EEEST_EEEEEENS4_6LayoutINS5_IJSC_SC_SC_EEENS5_IJNSA_ILi0EEESY_SY_EEEEENS5_IJNS4_10UnderscoreES11_S11_EEEEENS4_28SM100_TMA_2SM_LOAD_MULTICASTENS4_14ComposedLayoutINS4_7SwizzleILi2ELi4ELi3EEENS4_18smem_ptr_flag_bitsILi8EEENSW_INS5_IJNSA_ILi8EEESG_EEENS5_IJSG_SC_EEEEEEEvNS4_8identityES14_S1E_vS1F_EENS_8epilogue10collective18CollectiveEpilogueINS1H_23Sm100TmaWarpSpecializedILi1ELi1ELi32ELb0ELb0EEEJNS5_IJSG_SG_SG_EEENS5_IJNSW_ISG_SC_EES1N_EEESI_SJ_SI_SJ_NS1H_6fusion15FusionCallbacksIS1L_NS1P_17LinearCombinationISI_fSI_fLNS_15FloatRoundStyleE2EEES1M_S1O_JEEENS4_5SM1004TMEM4LOAD26SM100_TMEM_LOAD_32dp32b32xENS4_13SM90_TMA_LOADES1E_NS4_39AutoVectorizingCopyWithAssumedAlignmentILi128EEENS4_14SM90_TMA_STOREES1E_S21_S21_EEEvvEEEEvNT_6ParamsE:
	.zero		2944


//--------------------- SYMBOLS --------------------------

	.type		.nv.reservedSmem.offset0,@object
	.size		.nv.reservedSmem.offset0,0x4
	.type		.nv.reservedSmem.cap,@object
	.size		.nv.reservedSmem.cap,0x4
	.type		__assertfail,@function
